	.headerflags	@"EF_CUDA_TEXMODE_UNIFIED EF_CUDA_64BIT_ADDRESS EF_CUDA_ACCELERATORS EF_CUDA_SM90 EF_CUDA_VIRTUAL_SM(EF_CUDA_SM90)"
	.elftype	@"ET_EXEC"


//--------------------- .nv.info                  --------------------------
	.section	.nv.info,"",@"SHT_CUDA_INFO"
	.align	4


	//----- nvinfo : EIATTR_REGCOUNT
	.align		4
        /*0000*/ 	.byte	0x04, 0x2f
        /*0002*/ 	.short	(.L_3 - .L_2)
	.align		4
.L_2:
        /*0004*/ 	.word	index@(triton_poi_fused__native_batch_norm_legit_no_training_mul_softplus_tanh_8)
        /*0008*/ 	.word	0x00000028


	//----- nvinfo : EIATTR_MIN_STACK_SIZE
	.align		4
.L_3:
        /*000c*/ 	.byte	0x04, 0x12
        /*000e*/ 	.short	(.L_5 - .L_4)
	.align		4
.L_4:
        /*0010*/ 	.word	index@(triton_poi_fused__native_batch_norm_legit_no_training_mul_softplus_tanh_8)
        /*0014*/ 	.word	0x00000000


	//----- nvinfo : EIATTR_FRAME_SIZE
	.align		4
.L_5:
        /*0018*/ 	.byte	0x04, 0x11
        /*001a*/ 	.short	(.L_7 - .L_6)
	.align		4
.L_6:
        /*001c*/ 	.word	index@(triton_poi_fused__native_batch_norm_legit_no_training_mul_softplus_tanh_8)
        /*0020*/ 	.word	0x00000000


	//----- nvinfo : EIATTR_MIN_STACK_SIZE
	.align		4
.L_7:
        /*0024*/ 	.byte	0x04, 0x12
        /*0026*/ 	.short	(.L_9 - .L_8)
	.align		4
.L_8:
        /*0028*/ 	.word	index@(triton_poi_fused__native_batch_norm_legit_no_training_mul_softplus_tanh_8)
        /*002c*/ 	.word	0x00000000
.L_9:


//--------------------- .nv.info.triton_poi_fused__native_batch_norm_legit_no_training_mul_softplus_tanh_8 --------------------------
	.section	.nv.info.triton_poi_fused__native_batch_norm_legit_no_training_mul_softplus_tanh_8,"",@"SHT_CUDA_INFO"
	.sectionflags	@""
	.align	4


	//----- nvinfo : EIATTR_CUDA_API_VERSION
	.align		4
        /*0000*/ 	.byte	0x04, 0x37
        /*0002*/ 	.short	(.L_11 - .L_10)
.L_10:
        /*0004*/ 	.word	0x0000007c


	//----- nvinfo : EIATTR_KPARAM_INFO
	.align		4
.L_11:
        /*0008*/ 	.byte	0x04, 0x17
        /*000a*/ 	.short	(.L_13 - .L_12)
.L_12:
        /*000c*/ 	.word	0x00000000
        /*0010*/ 	.short	0x0007
        /*0012*/ 	.short	0x0034
        /*0014*/ 	.byte	0x00, 0xf0, 0x11, 0x00


	//----- nvinfo : EIATTR_KPARAM_INFO
	.align		4
.L_13:
        /*0018*/ 	.byte	0x04, 0x17
        /*001a*/ 	.short	(.L_15 - .L_14)
.L_14:
        /*001c*/ 	.word	0x00000000
        /*0020*/ 	.short	0x0006
        /*0022*/ 	.short	0x0030
        /*0024*/ 	.byte	0x00, 0xf0, 0x11, 0x00


	//----- nvinfo : EIATTR_KPARAM_INFO
	.align		4
.L_15:
        /*0028*/ 	.byte	0x04, 0x17
        /*002a*/ 	.short	(.L_17 - .L_16)
.L_16:
        /*002c*/ 	.word	0x00000000
        /*0030*/ 	.short	0x0005
        /*0032*/ 	.short	0x0028
        /*0034*/ 	.byte	0x00, 0xf4, 0x21, 0x00


	//----- nvinfo : EIATTR_KPARAM_INFO
	.align		4
.L_17:
        /*0038*/ 	.byte	0x04, 0x17
        /*003a*/ 	.short	(.L_19 - .L_18)
.L_18:
        /*003c*/ 	.word	0x00000000
        /*0040*/ 	.short	0x0004
        /*0042*/ 	.short	0x0020
        /*0044*/ 	.byte	0x00, 0xf4, 0x21, 0x00


	//----- nvinfo : EIATTR_KPARAM_INFO
	.align		4
.L_19:
        /*0048*/ 	.byte	0x04, 0x17
        /*004a*/ 	.short	(.L_21 - .L_20)
.L_20:
        /*004c*/ 	.word	0x00000000
        /*0050*/ 	.short	0x0003
        /*0052*/ 	.short	0x0018
        /*0054*/ 	.byte	0x00, 0xf4, 0x21, 0x00


	//----- nvinfo : EIATTR_KPARAM_INFO
	.align		4
.L_21:
        /*0058*/ 	.byte	0x04, 0x17
        /*005a*/ 	.short	(.L_23 - .L_22)
.L_22:
        /*005c*/ 	.word	0x00000000
        /*0060*/ 	.short	0x0002
        /*0062*/ 	.short	0x0010
        /*0064*/ 	.byte	0x00, 0xf4, 0x21, 0x00


	//----- nvinfo : EIATTR_KPARAM_INFO
	.align		4
.L_23:
        /*0068*/ 	.byte	0x04, 0x17
        /*006a*/ 	.short	(.L_25 - .L_24)
.L_24:
        /*006c*/ 	.word	0x00000000
        /*0070*/ 	.short	0x0001
        /*0072*/ 	.short	0x0008
        /*0074*/ 	.byte	0x00, 0xf4, 0x21, 0x00


	//----- nvinfo : EIATTR_KPARAM_INFO
	.align		4
.L_25:
        /*0078*/ 	.byte	0x04, 0x17
        /*007a*/ 	.short	(.L_27 - .L_26)
.L_26:
        /*007c*/ 	.word	0x00000000
        /*0080*/ 	.short	0x0000
        /*0082*/ 	.short	0x0000
        /*0084*/ 	.byte	0x00, 0xf4, 0x21, 0x00


	//----- nvinfo : EIATTR_SPARSE_MMA_MASK
	.align		4
.L_27:
        /*0088*/ 	.byte	0x03, 0x50
        /*008a*/ 	.short	0x0000


	//----- nvinfo : EIATTR_MAXREG_COUNT
	.align		4
        /*008c*/ 	.byte	0x03, 0x1b
        /*008e*/ 	.short	0x00ff


	//----- nvinfo : EIATTR_EXIT_INSTR_OFFSETS
	.align		4
        /*0090*/ 	.byte	0x04, 0x1c
        /*0092*/ 	.short	(.L_29 - .L_28)


	//   ....[0]....
.L_28:
        /*0094*/ 	.word	0x00002700


	//   ....[1]....
        /*0098*/ 	.word	0x00002750


	//----- nvinfo : EIATTR_REQNTID
	.align		4
.L_29:
        /*009c*/ 	.byte	0x04, 0x10
        /*009e*/ 	.short	(.L_31 - .L_30)
.L_30:
        /*00a0*/ 	.word	0x00000080
        /*00a4*/ 	.word	0x00000001
        /*00a8*/ 	.word	0x00000001


	//----- nvinfo : EIATTR_CRS_STACK_SIZE
	.align		4
.L_31:
        /*00ac*/ 	.byte	0x04, 0x1e
        /*00ae*/ 	.short	(.L_33 - .L_32)
.L_32:
        /*00b0*/ 	.word	0x00000000


	//----- nvinfo : EIATTR_CBANK_PARAM_SIZE
	.align		4
.L_33:
        /*00b4*/ 	.byte	0x03, 0x19
        /*00b6*/ 	.short	0x0038


	//----- nvinfo : EIATTR_PARAM_CBANK
	.align		4
        /*00b8*/ 	.byte	0x04, 0x0a
        /*00ba*/ 	.short	(.L_35 - .L_34)
	.align		4
.L_34:
        /*00bc*/ 	.word	index@(.nv.constant0.triton_poi_fused__native_batch_norm_legit_no_training_mul_softplus_tanh_8)
        /*00c0*/ 	.short	0x0210
        /*00c2*/ 	.short	0x0038


	//----- nvinfo : EIATTR_SW_WAR
	.align		4
.L_35:
        /*00c4*/ 	.byte	0x04, 0x36
        /*00c6*/ 	.short	(.L_37 - .L_36)
.L_36:
        /*00c8*/ 	.word	0x00000008
.L_37:


//--------------------- .nv.callgraph             --------------------------
	.section	.nv.callgraph,"",@"SHT_CUDA_CALLGRAPH"
	.align	4
	.sectionentsize	8
	.align		4
        /*0000*/ 	.word	0x00000000
	.align		4
        /*0004*/ 	.word	0xffffffff
	.align		4
        /*0008*/ 	.word	0x00000000
	.align		4
        /*000c*/ 	.word	0xfffffffe
	.align		4
        /*0010*/ 	.word	0x00000000
	.align		4
        /*0014*/ 	.word	0xfffffffd
	.align		4
        /*0018*/ 	.word	0x00000000
	.align		4
        /*001c*/ 	.word	0xfffffffc


//--------------------- .nv.constant4             --------------------------
	.section	.nv.constant4,"a",@progbits
	.align	8
	.align		8
.nv.constant4:
        /*0000*/ 	.dword	_$_str
	.align		8
        /*0008*/ 	.dword	_$_str_$_2


//--------------------- .text.triton_poi_fused__native_batch_norm_legit_no_training_mul_softplus_tanh_8 --------------------------
	.section	.text.triton_poi_fused__native_batch_norm_legit_no_training_mul_softplus_tanh_8,"ax",@progbits
	.sectionflags	@"SHF_BARRIERS=1"
	.align	128
        .global         triton_poi_fused__native_batch_norm_legit_no_training_mul_softplus_tanh_8
        .type           triton_poi_fused__native_batch_norm_legit_no_training_mul_softplus_tanh_8,@function
        .size           triton_poi_fused__native_batch_norm_legit_no_training_mul_softplus_tanh_8,(.L_x_41 - triton_poi_fused__native_batch_norm_legit_no_training_mul_softplus_tanh_8)
        .other          triton_poi_fused__native_batch_norm_legit_no_training_mul_softplus_tanh_8,@"STO_CUDA_ENTRY STV_DEFAULT"
triton_poi_fused__native_batch_norm_legit_no_training_mul_softplus_tanh_8:
.text.triton_poi_fused__native_batch_norm_legit_no_training_mul_softplus_tanh_8:
[----:B------:R-:W0:Y:S01]  /*0000*/  LDC R1, c[0x0][0x28] ;  /* 0x00000a00ff017b82 */ /* 0x000e220000000800 */
[----:B------:R-:W1:Y:S07]  /*0010*/  S2R R3, SR_CTAID.X ;  /* 0x0000000000037919 */ /* 0x000e6e0000002500 */
[----:B------:R-:W2:Y:S01]  /*0020*/  LDC.64 R8, c[0x0][0x220] ;  /* 0x00008800ff087b82 */ /* 0x000ea20000000a00 */
[----:B------:R-:W-:Y:S02]  /*0030*/  CS2R R24, SRZ ;  /* 0x0000000000187805 */ /* 0x000fe4000001ff00 */
[----:B------:R-:W-:Y:S01]  /*0040*/  CS2R R26, SRZ ;  /* 0x00000000001a7805 */ /* 0x000fe2000001ff00 */
[----:B------:R-:W3:Y:S01]  /*0050*/  S2R R0, SR_TID.X ;  /* 0x0000000000007919 */ /* 0x000ee20000002100 */
[----:B------:R-:W-:Y:S01]  /*0060*/  ULDC.64 UR6, c[0x0][0x208] ;  /* 0x0000820000067ab9 */ /* 0x000fe20000000a00 */
[----:B------:R-:W4:Y:S02]  /*0070*/  S2R R2, SR_CTAID.Y ;  /* 0x0000000000027919 */ /* 0x000f240000002600 */
[----:B------:R-:W5:Y:S08]  /*0080*/  LDC.64 R20, c[0x0][0x210] ;  /* 0x00008400ff147b82 */ /* 0x000f700000000a00 */
[----:B------:R-:W5:Y:S08]  /*0090*/  LDC.64 R32, c[0x0][0x218] ;  /* 0x00008600ff207b82 */ /* 0x000f700000000a00 */
[----:B------:R-:W5:Y:S01]  /*00a0*/  LDC.64 R28, c[0x0][0x228] ;  /* 0x00008a00ff1c7b82 */ /* 0x000f620000000a00 */
[----:B-1----:R-:W-:-:S07]  /*00b0*/  SHF.L.U32 R3, R3, 0x9, RZ ;  /* 0x0000000903037819 */ /* 0x002fce00000006ff */
[----:B------:R-:W1:Y:S01]  /*00c0*/  LDC.64 R34, c[0x0][0x230] ;  /* 0x00008c00ff227b82 */ /* 0x000e620000000a00 */
[----:B---3--:R-:W-:-:S04]  /*00d0*/  SHF.L.U32 R0, R0, 0x2, RZ ;  /* 0x0000000200007819 */ /* 0x008fc800000006ff */
[----:B------:R-:W-:-:S04]  /*00e0*/  LOP3.LUT R13, R3, 0x1fc, R0, 0xf8, !PT ;  /* 0x000001fc030d7812 */ /* 0x000fc800078ef800 */
[C---:B------:R-:W-:Y:S01]  /*00f0*/  ISETP.GE.AND P0, PT, R13.reuse, 0x200, PT ;  /* 0x000002000d00780c */ /* 0x040fe20003f06270 */
[----:B--2---:R-:W-:-:S12]  /*0100*/  IMAD.WIDE R8, R13, 0x4, R8 ;  /* 0x000000040d087825 */ /* 0x004fd800078e0208 */
[----:B------:R2:W3:Y:S01]  /*0110*/  @!P0 LDG.E.EL.128 R24, desc[UR6][R8.64] ;  /* 0x0000000608188981 */ /* 0x0004e2000c2e1d00 */
[----:B----4-:R-:W-:Y:S02]  /*0120*/  LEA R23, R2, R13, 0xa ;  /* 0x0000000d02177211 */ /* 0x010fe400078e50ff */
[----:B------:R-:W-:Y:S02]  /*0130*/  CS2R R4, SRZ ;  /* 0x0000000000047805 */ /* 0x000fe4000001ff00 */
[----:B------:R-:W-:Y:S02]  /*0140*/  CS2R R6, SRZ ;  /* 0x0000000000067805 */ /* 0x000fe4000001ff00 */
[----:B------:R-:W-:Y:S01]  /*0150*/  CS2R R10, SRZ ;  /* 0x00000000000a7805 */ /* 0x000fe2000001ff00 */
[----:B0----5:R-:W-:-:S04]  /*0160*/  IMAD.WIDE R32, R13, 0x4, R32 ;  /* 0x000000040d207825 */ /* 0x021fc800078e0220 */
[----:B------:R-:W-:Y:S01]  /*0170*/  IMAD.WIDE R30, R23, 0x4, R20 ;  /* 0x00000004171e7825 */ /* 0x000fe200078e0214 */
[----:B--2---:R-:W-:Y:S02]  /*0180*/  CS2R R8, SRZ ;  /* 0x0000000000087805 */ /* 0x004fe4000001ff00 */
[----:B------:R-:W-:Y:S02]  /*0190*/  CS2R R14, SRZ ;  /* 0x00000000000e7805 */ /* 0x000fe4000001ff00 */
[----:B------:R-:W-:Y:S01]  /*01a0*/  CS2R R16, SRZ ;  /* 0x0000000000107805 */ /* 0x000fe2000001ff00 */
[C---:B------:R-:W-:Y:S01]  /*01b0*/  IMAD.WIDE R28, R13.reuse, 0x4, R28 ;  /* 0x000000040d1c7825 */ /* 0x040fe200078e021c */
[----:B------:R0:W2:Y:S01]  /*01c0*/  @!P0 LDG.E.EL.128 R4, desc[UR6][R30.64] ;  /* 0x000000061e048981 */ /* 0x0000a2000c2e1d00 */
[----:B------:R-:W-:Y:S02]  /*01d0*/  CS2R R18, SRZ ;  /* 0x0000000000127805 */ /* 0x000fe4000001ff00 */
[----:B-1----:R-:W-:Y:S01]  /*01e0*/  IMAD.WIDE R34, R13, 0x4, R34 ;  /* 0x000000040d227825 */ /* 0x002fe200078e0222 */
[----:B------:R1:W2:Y:S01]  /*01f0*/  @!P0 LDG.E.EL.128 R8, desc[UR6][R32.64] ;  /* 0x0000000620088981 */ /* 0x0002a2000c2e1d00 */
[----:B------:R-:W-:-:S03]  /*0200*/  CS2R R12, SRZ ;  /* 0x00000000000c7805 */ /* 0x000fc6000001ff00 */
[----:B------:R-:W4:Y:S04]  /*0210*/  @!P0 LDG.E.EL.128 R16, desc[UR6][R34.64] ;  /* 0x0000000622108981 */ /* 0x000f28000c2e1d00 */
[----:B------:R5:W4:Y:S01]  /*0220*/  @!P0 LDG.E.EL.128 R12, desc[UR6][R28.64] ;  /* 0x000000061c0c8981 */ /* 0x000b22000c2e1d00 */
[----:B0-----:R-:W-:Y:S02]  /*0230*/  IADD3 R31, R23, 0x200, RZ ;  /* 0x00000200171f7810 */ /* 0x001fe40007ffe0ff */
[----:B------:R-:W-:-:S03]  /*0240*/  CS2R R22, SRZ ;  /* 0x0000000000167805 */ /* 0x000fc6000001ff00 */
[----:B------:R-:W-:Y:S01]  /*0250*/  IMAD.WIDE R30, R31, 0x4, R20 ;  /* 0x000000041f1e7825 */ /* 0x000fe200078e0214 */
[----:B------:R-:W-:-:S06]  /*0260*/  CS2R R20, SRZ ;  /* 0x0000000000147805 */ /* 0x000fcc000001ff00 */
[----:B------:R0:W2:Y:S01]  /*0270*/  @!P0 LDG.E.EL.128 R20, desc[UR6][R30.64] ;  /* 0x000000061e148981 */ /* 0x0000a2000c2e1d00 */
[----:B-1----:R-:W-:Y:S01]  /*0280*/  MOV R33, 0x3d39bf78 ;  /* 0x3d39bf7800217802 */ /* 0x002fe20000000f00 */
[----:B---3--:R-:W-:Y:S01]  /*0290*/  FADD R0, R24, 9.9999997473787516356e-06 ;  /* 0x3727c5ac18007421 */ /* 0x008fe20000000000 */
[----:B------:R-:W-:-:S03]  /*02a0*/  FADD R25, R25, 9.9999997473787516356e-06 ;  /* 0x3727c5ac19197421 */ /* 0x000fc60000000000 */
[----:B------:R-:W1:Y:S01]  /*02b0*/  MUFU.SQRT R32, R0 ;  /* 0x0000000000207308 */ /* 0x000e620000002000 */
[----:B------:R-:W-:-:S07]  /*02c0*/  FADD R26, R26, 9.9999997473787516356e-06 ;  /* 0x3727c5ac1a1a7421 */ /* 0x000fce0000000000 */
[----:B-----5:R-:W3:Y:S08]  /*02d0*/  MUFU.SQRT R29, R25 ;  /* 0x00000019001d7308 */ /* 0x020ef00000002000 */
[----:B------:R-:W5:Y:S01]  /*02e0*/  MUFU.SQRT R28, R26 ;  /* 0x0000001a001c7308 */ /* 0x000f620000002000 */
[C---:B-1----:R-:W-:Y:S02]  /*02f0*/  FSETP.GT.AND P3, PT, R32.reuse, 8.50705917302346158658e+37, PT ;  /* 0x7e8000002000780b */ /* 0x042fe40003f64000 */
[----:B------:R-:W-:-:S02]  /*0300*/  FSETP.GEU.AND P5, PT, R32, 1.175494350822287508e-38, PT ;  /* 0x008000002000780b */ /* 0x000fc40003fae000 */
[C---:B---3--:R-:W-:Y:S02]  /*0310*/  FSETP.GT.AND P4, PT, R29.reuse, 8.50705917302346158658e+37, PT ;  /* 0x7e8000001d00780b */ /* 0x048fe40003f84000 */
[----:B------:R-:W-:Y:S01]  /*0320*/  FSETP.GEU.AND P2, PT, R29, 1.175494350822287508e-38, PT ;  /* 0x008000001d00780b */ /* 0x000fe20003f4e000 */
[----:B------:R-:W-:Y:S01]  /*0330*/  FADD R27, R27, 9.9999997473787516356e-06 ;  /* 0x3727c5ac1b1b7421 */ /* 0x000fe20000000000 */
[----:B-----5:R-:W-:-:S05]  /*0340*/  FSETP.GT.AND P1, PT, R28, 8.50705917302346158658e+37, PT ;  /* 0x7e8000001c00780b */ /* 0x020fca0003f24000 */
[----:B------:R-:W-:Y:S01]  /*0350*/  @P3 FMUL R32, R32, 0.25 ;  /* 0x3e80000020203820 */ /* 0x000fe20000400000 */
[----:B------:R-:W1:Y:S01]  /*0360*/  MUFU.SQRT R24, R27 ;  /* 0x0000001b00187308 */ /* 0x000e620000002000 */
[----:B------:R-:W-:Y:S01]  /*0370*/  FSETP.GEU.AND P0, PT, R28, 1.175494350822287508e-38, PT ;  /* 0x008000001c00780b */ /* 0x000fe20003f0e000 */
[----:B------:R-:W-:Y:S01]  /*0380*/  HFMA2.MMA R0, -RZ, RZ, 1.625, 0 ;  /* 0x3e800000ff007435 */ /* 0x000fe200000001ff */
[----:B------:R-:W-:Y:S01]  /*0390*/  @!P5 FMUL R32, R32, 16777216 ;  /* 0x4b8000002020d820 */ /* 0x000fe20000400000 */
[----:B------:R-:W-:-:S04]  /*03a0*/  @P4 FMUL R29, R29, 0.25 ;  /* 0x3e8000001d1d4820 */ /* 0x000fc80000400000 */
[----:B------:R-:W3:Y:S01]  /*03b0*/  MUFU.RCP R26, R32 ;  /* 0x00000020001a7308 */ /* 0x000ee20000001000 */
[----:B------:R-:W-:Y:S01]  /*03c0*/  @!P2 FMUL R29, R29, 16777216 ;  /* 0x4b8000001d1da820 */ /* 0x000fe20000400000 */
[----:B------:R-:W-:Y:S02]  /*03d0*/  @P1 FMUL R28, R28, 0.25 ;  /* 0x3e8000001c1c1820 */ /* 0x000fe40000400000 */
[----:B------:R-:W-:-:S04]  /*03e0*/  FSEL R25, R0, 1, P3 ;  /* 0x3f80000000197808 */ /* 0x000fc80001800000 */
[----:B------:R-:W5:Y:S01]  /*03f0*/  MUFU.RCP R27, R29 ;  /* 0x0000001d001b7308 */ /* 0x000f620000001000 */
[----:B------:R-:W-:Y:S01]  /*0400*/  @!P0 FMUL R28, R28, 16777216 ;  /* 0x4b8000001c1c8820 */ /* 0x000fe20000400000 */
[----:B-1----:R-:W-:Y:S01]  /*0410*/  FSETP.GT.AND P3, PT, R24, 8.50705917302346158658e+37, PT ;  /* 0x7e8000001800780b */ /* 0x002fe20003f64000 */
[----:B------:R-:W-:Y:S01]  /*0420*/  @!P5 FMUL R25, R25, 16777216 ;  /* 0x4b8000001919d820 */ /* 0x000fe20000400000 */
[----:B0-----:R-:W-:Y:S02]  /*0430*/  FSEL R30, R0, 1, P4 ;  /* 0x3f800000001e7808 */ /* 0x001fe40002000000 */
[----:B------:R-:W-:Y:S02]  /*0440*/  FSETP.GEU.AND P4, PT, R24, 1.175494350822287508e-38, PT ;  /* 0x008000001800780b */ /* 0x000fe40003f8e000 */
[----:B------:R-:W0:Y:S01]  /*0450*/  MUFU.RCP R28, R28 ;  /* 0x0000001c001c7308 */ /* 0x000e220000001000 */
[----:B---3--:R-:W-:Y:S01]  /*0460*/  FMUL R26, R26, R25 ;  /* 0x000000191a1a7220 */ /* 0x008fe20000400000 */
[----:B------:R-:W-:Y:S01]  /*0470*/  @!P2 FMUL R30, R30, 16777216 ;  /* 0x4b8000001e1ea820 */ /* 0x000fe20000400000 */
[----:B--2---:R-:W-:Y:S01]  /*0480*/  FADD R25, -R8, R4 ;  /* 0x0000000408197221 */ /* 0x004fe20000000100 */
[----:B------:R-:W-:-:S02]  /*0490*/  FSEL R31, R0, 1, P1 ;  /* 0x3f800000001f7808 */ /* 0x000fc40000800000 */
[----:B-----5:R-:W-:Y:S01]  /*04a0*/  FMUL R27, R27, R30 ;  /* 0x0000001e1b1b7220 */ /* 0x020fe20000400000 */
[----:B------:R-:W-:Y:S01]  /*04b0*/  FMUL R25, R25, R26 ;  /* 0x0000001a19197220 */ /* 0x000fe20000400000 */
[----:B------:R-:W-:Y:S01]  /*04c0*/  FADD R30, -R9, R5 ;  /* 0x00000005091e7221 */ /* 0x000fe20000000100 */
[----:B------:R-:W-:Y:S01]  /*04d0*/  @P3 FMUL R24, R24, 0.25 ;  /* 0x3e80000018183820 */ /* 0x000fe20000400000 */
[----:B------:R-:W-:Y:S01]  /*04e0*/  @!P0 FMUL R31, R31, 16777216 ;  /* 0x4b8000001f1f8820 */ /* 0x000fe20000400000 */
[----:B----4-:R-:W-:Y:S01]  /*04f0*/  FFMA R4, R25, R12, R16 ;  /* 0x0000000c19047223 */ /* 0x010fe20000000010 */
[----:B------:R-:W-:Y:S01]  /*0500*/  FMUL R30, R30, R27 ;  /* 0x0000001b1e1e7220 */ /* 0x000fe20000400000 */
[----:B------:R-:W-:Y:S01]  /*0510*/  @!P4 FMUL R24, R24, 16777216 ;  /* 0x4b8000001818c820 */ /* 0x000fe20000400000 */
[----:B0-----:R-:W-:Y:S01]  /*0520*/  FMUL R28, R28, R31 ;  /* 0x0000001f1c1c7220 */ /* 0x001fe20000400000 */
[----:B------:R-:W-:Y:S01]  /*0530*/  FMUL R25, R4, 1.4426950216293334961 ;  /* 0x3fb8aa3b04197820 */ /* 0x000fe20000400000 */
[----:B------:R-:W-:Y:S01]  /*0540*/  FADD R5, -R10, R6 ;  /* 0x000000060a057221 */ /* 0x000fe20000000100 */
[----:B------:R-:W-:-:S02]  /*0550*/  FFMA R6, R30, R13, R17 ;  /* 0x0000000d1e067223 */ /* 0x000fc40000000011 */
[----:B------:R-:W0:Y:S01]  /*0560*/  MUFU.RCP R30, R24 ;  /* 0x00000018001e7308 */ /* 0x000e220000001000 */
[----:B------:R-:W-:Y:S01]  /*0570*/  FMUL R5, R5, R28 ;  /* 0x0000001c05057220 */ /* 0x000fe20000400000 */
[----:B------:R-:W-:Y:S01]  /*0580*/  FSETP.GEU.AND P0, PT, R25, -126, PT ;  /* 0xc2fc00001900780b */ /* 0x000fe20003f0e000 */
[----:B------:R-:W-:Y:S01]  /*0590*/  FMUL R32, R6, 1.4426950216293334961 ;  /* 0x3fb8aa3b06207820 */ /* 0x000fe20000400000 */
[----:B------:R-:W-:Y:S01]  /*05a0*/  FSEL R31, R0, 1, P3 ;  /* 0x3f800000001f7808 */ /* 0x000fe20001800000 */
[----:B------:R-:W-:-:S03]  /*05b0*/  FFMA R5, R5, R14, R18 ;  /* 0x0000000e05057223 */ /* 0x000fc60000000012 */
[----:B------:R-:W-:Y:S01]  /*05c0*/  FSETP.GEU.AND P1, PT, R32, -126, PT ;  /* 0xc2fc00002000780b */ /* 0x000fe20003f2e000 */
[----:B------:R-:W-:Y:S01]  /*05d0*/  FMUL R29, R5, 1.4426950216293334961 ;  /* 0x3fb8aa3b051d7820 */ /* 0x000fe20000400000 */
[----:B------:R-:W-:Y:S01]  /*05e0*/  @!P4 FMUL R31, R31, 16777216 ;  /* 0x4b8000001f1fc820 */ /* 0x000fe20000400000 */
[----:B------:R-:W-:-:S03]  /*05f0*/  FADD R7, -R11, R7 ;  /* 0x000000070b077221 */ /* 0x000fc60000000100 */
[----:B------:R-:W-:Y:S01]  /*0600*/  FSETP.GEU.AND P2, PT, R29, -126, PT ;  /* 0xc2fc00001d00780b */ /* 0x000fe20003f4e000 */
[----:B0-----:R-:W-:Y:S01]  /*0610*/  FMUL R30, R30, R31 ;  /* 0x0000001f1e1e7220 */ /* 0x001fe20000400000 */
[----:B------:R-:W-:-:S03]  /*0620*/  @!P0 FMUL R25, R25, 0.5 ;  /* 0x3f00000019198820 */ /* 0x000fc60000400000 */
[----:B------:R-:W-:Y:S02]  /*0630*/  FMUL R24, R7, R30 ;  /* 0x0000001e07187220 */ /* 0x000fe40000400000 */
[----:B------:R-:W-:Y:S01]  /*0640*/  @!P1 FMUL R32, R32, 0.5 ;  /* 0x3f00000020209820 */ /* 0x000fe20000400000 */
[----:B------:R-:W0:Y:S01]  /*0650*/  MUFU.EX2 R25, R25 ;  /* 0x0000001900197308 */ /* 0x000e220000000800 */
[----:B------:R-:W-:Y:S01]  /*0660*/  FFMA R7, R24, R15, R19 ;  /* 0x0000000f18077223 */ /* 0x000fe20000000013 */
[----:B------:R-:W-:-:S03]  /*0670*/  FADD R31, -R8, R20 ;  /* 0x00000014081f7221 */ /* 0x000fc60000000100 */
[----:B------:R-:W-:-:S03]  /*0680*/  @!P2 FMUL R29, R29, 0.5 ;  /* 0x3f0000001d1da820 */ /* 0x000fc60000400000 */
[----:B------:R-:W1:Y:S01]  /*0690*/  MUFU.EX2 R24, R32 ;  /* 0x0000002000187308 */ /* 0x000e620000000800 */
[----:B------:R-:W-:Y:S01]  /*06a0*/  FADD R34, -R9, R21 ;  /* 0x0000001509227221 */ /* 0x000fe20000000100 */
[----:B------:R-:W-:-:S06]  /*06b0*/  FADD R9, -R10, R22 ;  /* 0x000000160a097221 */ /* 0x000fcc0000000100 */
[----:B------:R-:W2:Y:S01]  /*06c0*/  MUFU.EX2 R8, R29 ;  /* 0x0000001d00087308 */ /* 0x000ea20000000800 */
[----:B0-----:R-:W-:Y:S01]  /*06d0*/  @!P0 FMUL R25, R25, R25 ;  /* 0x0000001919198220 */ /* 0x001fe20000400000 */
[----:B------:R-:W-:Y:S01]  /*06e0*/  FMUL R20, R7, 1.4426950216293334961 ;  /* 0x3fb8aa3b07147820 */ /* 0x000fe20000400000 */
[----:B------:R-:W-:Y:S01]  /*06f0*/  FADD R23, -R11, R23 ;  /* 0x000000170b177221 */ /* 0x000fe20000000100 */
[----:B------:R-:W-:Y:S01]  /*0700*/  FMUL R11, R28, R9 ;  /* 0x000000091c0b7220 */ /* 0x000fe20000400000 */
[----:B------:R-:W-:Y:S01]  /*0710*/  FADD.FTZ.RZ R9, R25, 1 ;  /* 0x3f80000019097421 */ /* 0x000fe2000001c000 */
[----:B-1----:R-:W-:Y:S01]  /*0720*/  @!P1 FMUL R24, R24, R24 ;  /* 0x0000001818189220 */ /* 0x002fe20000400000 */
[----:B------:R-:W-:Y:S01]  /*0730*/  FSETP.GEU.AND P3, PT, R20, -126, PT ;  /* 0xc2fc00001400780b */ /* 0x000fe20003f6e000 */
[----:B------:R-:W-:Y:S02]  /*0740*/  FFMA R14, R11, R14, R18 ;  /* 0x0000000e0b0e7223 */ /* 0x000fe40000000012 */
[----:B------:R-:W-:Y:S01]  /*0750*/  FADD.FTZ.RZ R11, R24, 1 ;  /* 0x3f800000180b7421 */ /* 0x000fe2000001c000 */
[----:B------:R-:W-:Y:S01]  /*0760*/  FMUL R31, R31, R26 ;  /* 0x0000001a1f1f7220 */ /* 0x000fe20000400000 */
[----:B------:R-:W-:Y:S01]  /*0770*/  IADD3 R10, R9, -0x3f400000, RZ ;  /* 0xc0c00000090a7810 */ /* 0x000fe20007ffe0ff */
[----:B--2---:R-:W-:-:S02]  /*0780*/  @!P2 FMUL R8, R8, R8 ;  /* 0x000000080808a220 */ /* 0x004fc40000400000 */
[----:B------:R-:W-:Y:S01]  /*0790*/  IADD3 R11, R11, -0x3f400000, RZ ;  /* 0xc0c000000b0b7810 */ /* 0x000fe20007ffe0ff */
[----:B------:R-:W-:Y:S01]  /*07a0*/  FFMA R12, R31, R12, R16 ;  /* 0x0000000c1f0c7223 */ /* 0x000fe20000000010 */
[----:B------:R-:W-:Y:S01]  /*07b0*/  LOP3.LUT R10, R10, 0xff800000, RZ, 0xc0, !PT ;  /* 0xff8000000a0a7812 */ /* 0x000fe200078ec0ff */
[----:B------:R-:W-:Y:S01]  /*07c0*/  FADD.FTZ.RZ R16, R8, 1 ;  /* 0x3f80000008107421 */ /* 0x000fe2000001c000 */
[----:B------:R-:W-:Y:S01]  /*07d0*/  LOP3.LUT R31, R11, 0xff800000, RZ, 0xc0, !PT ;  /* 0xff8000000b1f7812 */ /* 0x000fe200078ec0ff */
[----:B------:R-:W-:Y:S01]  /*07e0*/  FMUL R34, R34, R27 ;  /* 0x0000001b22227220 */ /* 0x000fe20000400000 */
[----:B------:R-:W-:Y:S01]  /*07f0*/  IADD3 R11, -R10, 0x40800000, RZ ;  /* 0x408000000a0b7810 */ /* 0x000fe20007ffe1ff */
[----:B------:R-:W-:Y:S01]  /*0800*/  @!P3 FMUL R20, R20, 0.5 ;  /* 0x3f0000001414b820 */ /* 0x000fe20000400000 */
[----:B------:R-:W-:Y:S01]  /*0810*/  IADD3 R16, R16, -0x3f400000, RZ ;  /* 0xc0c0000010107810 */ /* 0x000fe20007ffe0ff */
[----:B------:R-:W-:Y:S01]  /*0820*/  FFMA R13, R34, R13, R17 ;  /* 0x0000000d220d7223 */ /* 0x000fe20000000011 */
[----:B------:R-:W-:Y:S01]  /*0830*/  IADD3 R28, R25, -R10, RZ ;  /* 0x8000000a191c7210 */ /* 0x000fe20007ffe0ff */
[-C--:B------:R-:W-:Y:S01]  /*0840*/  FFMA.FTZ R11, R11, R0.reuse, -1 ;  /* 0xbf8000000b0b7423 */ /* 0x080fe20000010000 */
[----:B------:R-:W-:Y:S01]  /*0850*/  IADD3 R17, -R31, 0x40800000, RZ ;  /* 0x408000001f117810 */ /* 0x000fe20007ffe1ff */
[----:B------:R-:W0:Y:S01]  /*0860*/  MUFU.EX2 R9, R20 ;  /* 0x0000001400097308 */ /* 0x000e220000000800 */
[----:B------:R-:W-:Y:S01]  /*0870*/  LOP3.LUT R27, R16, 0xff800000, RZ, 0xc0, !PT ;  /* 0xff800000101b7812 */ /* 0x000fe200078ec0ff */
[----:B------:R-:W-:Y:S01]  /*0880*/  FMUL R22, R30, R23 ;  /* 0x000000171e167220 */ /* 0x000fe20000400000 */
[----:B------:R-:W-:Y:S01]  /*0890*/  FMUL R23, R12, 1.4426950216293334961 ;  /* 0x3fb8aa3b0c177820 */ /* 0x000fe20000400000 */
[----:B------:R-:W-:Y:S01]  /*08a0*/  IADD3 R32, R24, -R31, RZ ;  /* 0x8000001f18207210 */ /* 0x000fe20007ffe0ff */
[----:B------:R-:W-:Y:S01]  /*08b0*/  FADD R28, R28, R11 ;  /* 0x0000000b1c1c7221 */ /* 0x000fe20000000000 */
[----:B------:R-:W-:Y:S01]  /*08c0*/  FMUL R26, R13, 1.4426950216293334961 ;  /* 0x3fb8aa3b0d1a7820 */ /* 0x000fe20000400000 */
[-C--:B------:R-:W-:Y:S01]  /*08d0*/  FFMA.FTZ R17, R17, R0.reuse, -1 ;  /* 0xbf80000011117423 */ /* 0x080fe20000010000 */
[----:B------:R-:W-:Y:S01]  /*08e0*/  IADD3 R11, -R27, 0x40800000, RZ ;  /* 0x408000001b0b7810 */ /* 0x000fe20007ffe1ff */
[----:B------:R-:W-:Y:S01]  /*08f0*/  FFMA R15, R22, R15, R19 ;  /* 0x0000000f160f7223 */ /* 0x000fe20000000013 */
[----:B------:R-:W-:Y:S01]  /*0900*/  FSETP.GEU.AND P0, PT, R23, -126, PT ;  /* 0xc2fc00001700780b */ /* 0x000fe20003f0e000 */
[----:B------:R-:W-:Y:S01]  /*0910*/  FADD R32, R32, R17 ;  /* 0x0000001120207221 */ /* 0x000fe20000000000 */
[----:B------:R-:W-:Y:S01]  /*0920*/  FSETP.GEU.AND P1, PT, R26, -126, PT ;  /* 0xc2fc00001a00780b */ /* 0x000fe20003f2e000 */
[----:B------:R-:W-:Y:S01]  /*0930*/  FFMA.FTZ R17, R11, R0, -1 ;  /* 0xbf8000000b117423 */ /* 0x000fe20000010000 */
[----:B------:R-:W-:Y:S01]  /*0940*/  IADD3 R22, R8, -R27, RZ ;  /* 0x8000001b08167210 */ /* 0x000fe20007ffe0ff */
[----:B------:R-:W-:Y:S01]  /*0950*/  FFMA.FTZ R11, R28, -R33, 0.10546888411045074463 ;  /* 0x3dd800121c0b7423 */ /* 0x000fe20000010821 */
[----:B0-----:R-:W-:-:S03]  /*0960*/  @!P3 FMUL R9, R9, R9 ;  /* 0x000000090909b220 */ /* 0x001fc60000400000 */
[----:B------:R-:W-:Y:S01]  /*0970*/  FADD R22, R22, R17 ;  /* 0x0000001116167221 */ /* 0x000fe20000000000 */
[----:B------:R-:W-:Y:S01]  /*0980*/  FFMA.FTZ R11, R28, R11, -0.13229703903198242188 ;  /* 0xbe0778e01c0b7423 */ /* 0x000fe2000001000b */
[----:B------:R-:W-:Y:S01]  /*0990*/  FFMA.FTZ R17, R32, -R33, 0.10546888411045074463 ;  /* 0x3dd8001220117423 */ /* 0x000fe20000010821 */
[----:B------:R-:W-:Y:S02]  /*09a0*/  FADD.FTZ.RZ R16, R9, 1 ;  /* 0x3f80000009107421 */ /* 0x000fe4000001c000 */
[----:B------:R-:W-:Y:S01]  /*09b0*/  FFMA.FTZ R11, R28, R11, 0.14491446316242218018 ;  /* 0x3e1464751c0b7423 */ /* 0x000fe2000001000b */
[----:B------:R-:W-:Y:S01]  /*09c0*/  FFMA.FTZ R17, R32, R17, -0.13229703903198242188 ;  /* 0xbe0778e020117423 */ /* 0x000fe20000010011 */
[----:B------:R-:W-:Y:S01]  /*09d0*/  @!P0 FMUL R23, R23, 0.5 ;  /* 0x3f00000017178820 */ /* 0x000fe20000400000 */
[----:B------:R-:W-:Y:S01]  /*09e0*/  @!P1 FMUL R26, R26, 0.5 ;  /* 0x3f0000001a1a9820 */ /* 0x000fe20000400000 */
[----:B------:R-:W-:Y:S01]  /*09f0*/  FFMA.FTZ R11, R28, R11, -0.16641564667224884033 ;  /* 0xbe2a68dd1c0b7423 */ /* 0x000fe2000001000b */
[----:B------:R-:W-:Y:S01]  /*0a00*/  FFMA.FTZ R17, R32, R17, 0.14491446316242218018 ;  /* 0x3e14647520117423 */ /* 0x000fe20000010011 */
[----:B------:R-:W-:-:S02]  /*0a10*/  IADD3 R16, R16, -0x3f400000, RZ ;  /* 0xc0c0000010107810 */ /* 0x000fc40007ffe0ff */
[----:B------:R-:W0:Y:S01]  /*0a20*/  MUFU.EX2 R23, R23 ;  /* 0x0000001700177308 */ /* 0x000e220000000800 */
[----:B------:R-:W-:Y:S01]  /*0a30*/  FFMA.FTZ R11, R28, R11, 0.19988867640495300293 ;  /* 0x3e4caf9e1c0b7423 */ /* 0x000fe2000001000b */
[----:B------:R-:W-:Y:S01]  /*0a40*/  FFMA.FTZ R17, R32, R17, -0.16641564667224884033 ;  /* 0xbe2a68dd20117423 */ /* 0x000fe20000010011 */
[----:B------:R-:W-:Y:S02]  /*0a50*/  LOP3.LUT R34, R16, 0xff800000, RZ, 0xc0, !PT ;  /* 0xff80000010227812 */ /* 0x000fe400078ec0ff */
[----:B------:R-:W-:-:S03]  /*0a60*/  FFMA.FTZ R11, R28, R11, -0.25000196695327758789 ;  /* 0xbe8000421c0b7423 */ /* 0x000fc6000001000b */
[----:B------:R-:W1:Y:S01]  /*0a70*/  MUFU.EX2 R26, R26 ;  /* 0x0000001a001a7308 */ /* 0x000e620000000800 */
[----:B------:R-:W-:Y:S01]  /*0a80*/  FFMA.FTZ R17, R32, R17, 0.19988867640495300293 ;  /* 0x3e4caf9e20117423 */ /* 0x000fe20000010011 */
[----:B------:R-:W-:Y:S01]  /*0a90*/  IADD3 R21, -R34, 0x40800000, RZ ;  /* 0x4080000022157810 */ /* 0x000fe20007ffe1ff */
[----:B------:R-:W-:Y:S01]  /*0aa0*/  FFMA.FTZ R19, R22, -R33, 0.10546888411045074463 ;  /* 0x3dd8001216137423 */ /* 0x000fe20000010821 */
[----:B------:R-:W-:Y:S01]  /*0ab0*/  FFMA.FTZ R11, R28, R11, 0.33333510160446166992 ;  /* 0x3eaaaae61c0b7423 */ /* 0x000fe2000001000b */
[----:B------:R-:W-:Y:S01]  /*0ac0*/  FFMA.FTZ R17, R32, R17, -0.25000196695327758789 ;  /* 0xbe80004220117423 */ /* 0x000fe20000010011 */
[----:B------:R-:W-:Y:S01]  /*0ad0*/  IADD3 R16, R9, -R34, RZ ;  /* 0x8000002209107210 */ /* 0x000fe20007ffe0ff */
[----:B------:R-:W-:Y:S01]  /*0ae0*/  FFMA.FTZ R21, R21, R0, -1 ;  /* 0xbf80000015157423 */ /* 0x000fe20000010000 */
[----:B------:R-:W-:Y:S01]  /*0af0*/  FFMA.FTZ R19, R22, R19, -0.13229703903198242188 ;  /* 0xbe0778e016137423 */ /* 0x000fe20000010013 */
[----:B------:R-:W-:Y:S01]  /*0b00*/  FFMA.FTZ R11, R28, R11, -0.5 ;  /* 0xbf0000001c0b7423 */ /* 0x000fe2000001000b */
[----:B------:R-:W-:Y:S01]  /*0b10*/  FFMA.FTZ R17, R32, R17, 0.33333510160446166992 ;  /* 0x3eaaaae620117423 */ /* 0x000fe20000010011 */
[----:B------:R-:W-:Y:S01]  /*0b20*/  FADD R16, R16, R21 ;  /* 0x0000001510107221 */ /* 0x000fe20000000000 */
[----:B0-----:R-:W-:Y:S01]  /*0b30*/  @!P0 FMUL R23, R23, R23 ;  /* 0x0000001717178220 */ /* 0x001fe20000400000 */
[----:B------:R-:W-:Y:S01]  /*0b40*/  FFMA.FTZ R19, R22, R19, 0.14491446316242218018 ;  /* 0x3e14647516137423 */ /* 0x000fe20000010013 */
[----:B------:R-:W-:Y:S01]  /*0b50*/  FMUL R11, R28, R11 ;  /* 0x0000000b1c0b7220 */ /* 0x000fe20000400000 */
[----:B-1----:R-:W-:Y:S01]  /*0b60*/  @!P1 FMUL R26, R26, R26 ;  /* 0x0000001a1a1a9220 */ /* 0x002fe20000400000 */
[----:B------:R-:W-:Y:S01]  /*0b70*/  FFMA.FTZ R17, R32, R17, -0.5 ;  /* 0xbf00000020117423 */ /* 0x000fe20000010011 */
[----:B------:R-:W-:Y:S01]  /*0b80*/  FADD.FTZ.RZ R18, R23, 1 ;  /* 0x3f80000017127421 */ /* 0x000fe2000001c000 */
[----:B------:R-:W-:Y:S01]  /*0b90*/  FFMA.FTZ R21, R16, -R33, 0.10546888411045074463 ;  /* 0x3dd8001210157423 */ /* 0x000fe20000010821 */
[----:B------:R-:W-:Y:S01]  /*0ba0*/  FFMA.FTZ R19, R22, R19, -0.16641564667224884033 ;  /* 0xbe2a68dd16137423 */ /* 0x000fe20000010013 */
[----:B------:R-:W-:Y:S01]  /*0bb0*/  FFMA.FTZ R28, R28, R11, R28 ;  /* 0x0000000b1c1c7223 */ /* 0x000fe2000001001c */
[----:B------:R-:W-:Y:S01]  /*0bc0*/  FADD.FTZ.RZ R11, R26, 1 ;  /* 0x3f8000001a0b7421 */ /* 0x000fe2000001c000 */
[----:B------:R-:W-:Y:S01]  /*0bd0*/  FMUL R17, R32, R17 ;  /* 0x0000001120117220 */ /* 0x000fe20000400000 */
[----:B------:R-:W-:Y:S01]  /*0be0*/  FFMA.FTZ R21, R16, R21, -0.13229703903198242188 ;  /* 0xbe0778e010157423 */ /* 0x000fe20000010015 */
[----:B------:R-:W-:Y:S01]  /*0bf0*/  FFMA.FTZ R19, R22, R19, 0.19988867640495300293 ;  /* 0x3e4caf9e16137423 */ /* 0x000fe20000010013 */
[----:B------:R-:W-:Y:S01]  /*0c00*/  IADD3 R18, R18, -0x3f400000, RZ ;  /* 0xc0c0000012127810 */ /* 0x000fe20007ffe0ff */
[----:B------:R-:W-:Y:S01]  /*0c10*/  FFMA.FTZ R32, R32, R17, R32 ;  /* 0x0000001120207223 */ /* 0x000fe20000010020 */
[----:B------:R-:W-:Y:S01]  /*0c20*/  IADD3 R17, R11, -0x3f400000, RZ ;  /* 0xc0c000000b117810 */ /* 0x000fe20007ffe0ff */
[----:B------:R-:W-:Y:S01]  /*0c30*/  FFMA.FTZ R11, R16, R21, 0.14491446316242218018 ;  /* 0x3e146475100b7423 */ /* 0x000fe20000010015 */
[----:B------:R-:W-:Y:S01]  /*0c40*/  FFMA.FTZ R19, R22, R19, -0.25000196695327758789 ;  /* 0xbe80004216137423 */ /* 0x000fe20000010013 */
[----:B------:R-:W-:-:S02]  /*0c50*/  LOP3.LUT R30, R18, 0xff800000, RZ, 0xc0, !PT ;  /* 0xff800000121e7812 */ /* 0x000fc400078ec0ff */
[----:B------:R-:W-:Y:S01]  /*0c60*/  LOP3.LUT R21, R17, 0xff800000, RZ, 0xc0, !PT ;  /* 0xff80000011157812 */ /* 0x000fe200078ec0ff */
[----:B------:R-:W-:Y:S01]  /*0c70*/  FFMA.FTZ R17, R16, R11, -0.16641564667224884033 ;  /* 0xbe2a68dd10117423 */ /* 0x000fe2000001000b */
[----:B------:R-:W-:Y:S01]  /*0c80*/  FFMA.FTZ R19, R22, R19, 0.33333510160446166992 ;  /* 0x3eaaaae616137423 */ /* 0x000fe20000010013 */
[----:B------:R-:W-:Y:S01]  /*0c90*/  IADD3 R29, -R30, 0x40800000, RZ ;  /* 0x408000001e1d7810 */ /* 0x000fe20007ffe1ff */
[----:B------:R-:W-:Y:S01]  /*0ca0*/  FMUL R11, R14, 1.4426950216293334961 ;  /* 0x3fb8aa3b0e0b7820 */ /* 0x000fe20000400000 */
[----:B------:R-:W-:Y:S01]  /*0cb0*/  IADD3 R18, R23, -R30, RZ ;  /* 0x8000001e17127210 */ /* 0x000fe20007ffe0ff */
[----:B------:R-:W-:Y:S01]  /*0cc0*/  FFMA.FTZ R19, R22, R19, -0.5 ;  /* 0xbf00000016137423 */ /* 0x000fe20000010013 */
[----:B------:R-:W-:Y:S01]  /*0cd0*/  FFMA.FTZ R17, R16, R17, 0.19988867640495300293 ;  /* 0x3e4caf9e10117423 */ /* 0x000fe20000010011 */
[----:B------:R-:W-:Y:S01]  /*0ce0*/  FFMA.FTZ R29, R29, R0, -1 ;  /* 0xbf8000001d1d7423 */ /* 0x000fe20000010000 */
[----:B------:R-:W-:Y:S01]  /*0cf0*/  FSETP.GEU.AND P0, PT, R11, -126, PT ;  /* 0xc2fc00000b00780b */ /* 0x000fe20003f0e000 */
[----:B------:R-:W-:Y:S01]  /*0d00*/  FMUL R19, R22, R19 ;  /* 0x0000001316137220 */ /* 0x000fe20000400000 */
[----:B------:R-:W-:Y:S01]  /*0d10*/  FFMA.FTZ R17, R16, R17, -0.25000196695327758789 ;  /* 0xbe80004210117423 */ /* 0x000fe20000010011 */
[----:B------:R-:W-:Y:S01]  /*0d20*/  FADD R18, R18, R29 ;  /* 0x0000001d12127221 */ /* 0x000fe20000000000 */
[----:B------:R-:W-:Y:S01]  /*0d30*/  IADD3 R29, -R21, 0x40800000, RZ ;  /* 0x40800000151d7810 */ /* 0x000fe20007ffe1ff */
[----:B------:R-:W-:Y:S01]  /*0d40*/  FFMA.FTZ R22, R22, R19, R22 ;  /* 0x0000001316167223 */ /* 0x000fe20000010016 */
[----:B------:R-:W-:Y:S01]  /*0d50*/  FFMA.FTZ R17, R16, R17, 0.33333510160446166992 ;  /* 0x3eaaaae610117423 */ /* 0x000fe20000010011 */
[----:B------:R-:W-:-:S02]  /*0d60*/  FFMA.FTZ R19, R18, -R33, 0.10546888411045074463 ;  /* 0x3dd8001212137423 */ /* 0x000fc40000010821 */
[----:B------:R-:W-:Y:S01]  /*0d70*/  FFMA.FTZ R36, R29, R0, -1 ;  /* 0xbf8000001d247423 */ /* 0x000fe20000010000 */
[----:B------:R-:W-:Y:S01]  /*0d80*/  IADD3 R29, R26, -R21, RZ ;  /* 0x800000151a1d7210 */ /* 0x000fe20007ffe0ff */
[----:B------:R-:W-:Y:S01]  /*0d90*/  FFMA.FTZ R19, R18, R19, -0.13229703903198242188 ;  /* 0xbe0778e012137423 */ /* 0x000fe20000010013 */
[----:B------:R-:W-:Y:S01]  /*0da0*/  FFMA.FTZ R17, R16, R17, -0.5 ;  /* 0xbf00000010117423 */ /* 0x000fe20000010011 */
[----:B------:R-:W-:Y:S02]  /*0db0*/  @!P0 FMUL R11, R11, 0.5 ;  /* 0x3f0000000b0b8820 */ /* 0x000fe40000400000 */
[----:B------:R-:W-:Y:S01]  /*0dc0*/  FFMA.FTZ R19, R18, R19, 0.14491446316242218018 ;  /* 0x3e14647512137423 */ /* 0x000fe20000010013 */
[----:B------:R-:W-:Y:S01]  /*0dd0*/  FMUL R17, R16, R17 ;  /* 0x0000001110117220 */ /* 0x000fe20000400000 */
[----:B------:R-:W-:Y:S01]  /*0de0*/  FADD R36, R29, R36 ;  /* 0x000000241d247221 */ /* 0x000fe20000000000 */
[----:B------:R-:W0:Y:S01]  /*0df0*/  MUFU.EX2 R20, R11 ;  /* 0x0000000b00147308 */ /* 0x000e220000000800 */
[----:B------:R-:W-:Y:S01]  /*0e00*/  FFMA.FTZ R19, R18, R19, -0.16641564667224884033 ;  /* 0xbe2a68dd12137423 */ /* 0x000fe20000010013 */
[----:B------:R-:W-:Y:S01]  /*0e10*/  FFMA.FTZ R35, R16, R17, R16 ;  /* 0x0000001110237223 */ /* 0x000fe20000010010 */
[----:B------:R-:W-:-:S02]  /*0e20*/  FFMA.FTZ R17, R36, -R33, 0.10546888411045074463 ;  /* 0x3dd8001224117423 */ /* 0x000fc40000010821 */
[----:B------:R-:W-:Y:S02]  /*0e30*/  FFMA.FTZ R19, R18, R19, 0.19988867640495300293 ;  /* 0x3e4caf9e12137423 */ /* 0x000fe40000010013 */
[----:B------:R-:W-:Y:S02]  /*0e40*/  FFMA.FTZ R17, R36, R17, -0.13229703903198242188 ;  /* 0xbe0778e024117423 */ /* 0x000fe40000010011 */
[----:B------:R-:W-:Y:S02]  /*0e50*/  FFMA.FTZ R19, R18, R19, -0.25000196695327758789 ;  /* 0xbe80004212137423 */ /* 0x000fe40000010013 */
[----:B------:R-:W-:Y:S02]  /*0e60*/  FFMA.FTZ R17, R36, R17, 0.14491446316242218018 ;  /* 0x3e14647524117423 */ /* 0x000fe40000010011 */
[----:B------:R-:W-:Y:S01]  /*0e70*/  FFMA.FTZ R19, R18, R19, 0.33333510160446166992 ;  /* 0x3eaaaae612137423 */ /* 0x000fe20000010013 */
[----:B0-----:R-:W-:Y:S01]  /*0e80*/  @!P0 FMUL R20, R20, R20 ;  /* 0x0000001414148220 */ /* 0x001fe20000400000 */
[----:B------:R-:W-:-:S02]  /*0e90*/  FFMA.FTZ R17, R36, R17, -0.16641564667224884033 ;  /* 0xbe2a68dd24117423 */ /* 0x000fc40000010011 */
[----:B------:R-:W-:Y:S01]  /*0ea0*/  FFMA.FTZ R19, R18, R19, -0.5 ;  /* 0xbf00000012137423 */ /* 0x000fe20000010013 */
[----:B------:R-:W-:Y:S01]  /*0eb0*/  FADD.FTZ.RZ R11, R20, 1 ;  /* 0x3f800000140b7421 */ /* 0x000fe2000001c000 */
[----:B------:R-:W-:Y:S02]  /*0ec0*/  FFMA.FTZ R17, R36, R17, 0.19988867640495300293 ;  /* 0x3e4caf9e24117423 */ /* 0x000fe40000010011 */
[----:B------:R-:W-:Y:S02]  /*0ed0*/  FMUL R19, R18, R19 ;  /* 0x0000001312137220 */ /* 0x000fe40000400000 */
[----:B------:R-:W-:Y:S01]  /*0ee0*/  FFMA.FTZ R17, R36, R17, -0.25000196695327758789 ;  /* 0xbe80004224117423 */ /* 0x000fe20000010011 */
[----:B------:R-:W-:Y:S01]  /*0ef0*/  IADD3 R11, R11, -0x3f400000, RZ ;  /* 0xc0c000000b0b7810 */ /* 0x000fe20007ffe0ff */
[----:B------:R-:W-:Y:S02]  /*0f00*/  FFMA.FTZ R29, R18, R19, R18 ;  /* 0x00000013121d7223 */ /* 0x000fe40000010012 */
[----:B------:R-:W-:Y:S01]  /*0f10*/  FFMA.FTZ R17, R36, R17, 0.33333510160446166992 ;  /* 0x3eaaaae624117423 */ /* 0x000fe20000010011 */
[----:B------:R-:W-:-:S03]  /*0f20*/  LOP3.LUT R19, R11, 0xff800000, RZ, 0xc0, !PT ;  /* 0xff8000000b137812 */ /* 0x000fc600078ec0ff */
[C---:B------:R-:W-:Y:S01]  /*0f30*/  FFMA.FTZ R17, R36.reuse, R17, -0.5 ;  /* 0xbf00000024117423 */ /* 0x040fe20000010011 */
[----:B------:R-:W-:Y:S02]  /*0f40*/  IADD3 R11, -R19, 0x40800000, RZ ;  /* 0x40800000130b7810 */ /* 0x000fe40007ffe1ff */
[----:B------:R-:W-:Y:S01]  /*0f50*/  IADD3 R16, R20, -R19, RZ ;  /* 0x8000001314107210 */ /* 0x000fe20007ffe0ff */
[C---:B------:R-:W-:Y:S02]  /*0f60*/  FMUL R17, R36.reuse, R17 ;  /* 0x0000001124117220 */ /* 0x040fe40000400000 */
[----:B------:R-:W-:Y:S02]  /*0f70*/  FFMA.FTZ R11, R11, R0, -1 ;  /* 0xbf8000000b0b7423 */ /* 0x000fe40000010000 */
[----:B------:R-:W-:Y:S01]  /*0f80*/  FFMA.FTZ R17, R36, R17, R36 ;  /* 0x0000001124117223 */ /* 0x000fe20000010024 */
[----:B------:R-:W-:Y:S01]  /*0f90*/  FMUL R36, R15, 1.4426950216293334961 ;  /* 0x3fb8aa3b0f247820 */ /* 0x000fe20000400000 */
[----:B------:R-:W-:-:S04]  /*0fa0*/  FADD R16, R16, R11 ;  /* 0x0000000b10107221 */ /* 0x000fc80000000000 */
[----:B------:R-:W-:Y:S01]  /*0fb0*/  FFMA.FTZ R11, R16, -R33, 0.10546888411045074463 ;  /* 0x3dd80012100b7423 */ /* 0x000fe20000010821 */
[----:B------:R-:W-:-:S03]  /*0fc0*/  FSETP.GEU.AND P0, PT, R36, -126, PT ;  /* 0xc2fc00002400780b */ /* 0x000fc60003f0e000 */
[----:B------:R-:W-:-:S04]  /*0fd0*/  FFMA.FTZ R11, R16, R11, -0.13229703903198242188 ;  /* 0xbe0778e0100b7423 */ /* 0x000fc8000001000b */
[----:B------:R-:W-:-:S04]  /*0fe0*/  FFMA.FTZ R11, R16, R11, 0.14491446316242218018 ;  /* 0x3e146475100b7423 */ /* 0x000fc8000001000b */
[----:B------:R-:W-:Y:S02]  /*0ff0*/  FFMA.FTZ R11, R16, R11, -0.16641564667224884033 ;  /* 0xbe2a68dd100b7423 */ /* 0x000fe4000001000b */
[----:B------:R-:W-:Y:S02]  /*1000*/  @!P0 FMUL R36, R36, 0.5 ;  /* 0x3f00000024248820 */ /* 0x000fe40000400000 */
[C---:B------:R-:W-:Y:S02]  /*1010*/  FFMA.FTZ R11, R16.reuse, R11, 0.19988867640495300293 ;  /* 0x3e4caf9e100b7423 */ /* 0x040fe4000001000b */
[----:B------:R-:W0:Y:S02]  /*1020*/  MUFU.EX2 R18, R36 ;  /* 0x0000002400127308 */ /* 0x000e240000000800 */
[----:B------:R-:W-:-:S04]  /*1030*/  FFMA.FTZ R11, R16, R11, -0.25000196695327758789 ;  /* 0xbe800042100b7423 */ /* 0x000fc8000001000b */
[----:B------:R-:W-:-:S04]  /*1040*/  FFMA.FTZ R11, R16, R11, 0.33333510160446166992 ;  /* 0x3eaaaae6100b7423 */ /* 0x000fc8000001000b */
[----:B------:R-:W-:-:S04]  /*1050*/  FFMA.FTZ R11, R16, R11, -0.5 ;  /* 0xbf000000100b7423 */ /* 0x000fc8000001000b */
[----:B------:R-:W-:Y:S01]  /*1060*/  FMUL R11, R16, R11 ;  /* 0x0000000b100b7220 */ /* 0x000fe20000400000 */
[----:B0-----:R-:W-:-:S03]  /*1070*/  @!P0 FMUL R18, R18, R18 ;  /* 0x0000001212128220 */ /* 0x001fc60000400000 */
[----:B------:R-:W-:Y:S01]  /*1080*/  FFMA.FTZ R16, R16, R11, R16 ;  /* 0x0000000b10107223 */ /* 0x000fe20000010010 */
[----:B------:R-:W-:-:S05]  /*1090*/  FADD.FTZ.RZ R11, R18, 1 ;  /* 0x3f800000120b7421 */ /* 0x000fca000001c000 */
[----:B------:R-:W-:-:S04]  /*10a0*/  IADD3 R11, R11, -0x3f400000, RZ ;  /* 0xc0c000000b0b7810 */ /* 0x000fc80007ffe0ff */
[----:B------:R-:W-:-:S04]  /*10b0*/  LOP3.LUT R11, R11, 0xff800000, RZ, 0xc0, !PT ;  /* 0xff8000000b0b7812 */ /* 0x000fc800078ec0ff */
[----:B------:R-:W-:-:S05]  /*10c0*/  IADD3 R37, -R11, 0x40800000, RZ ;  /* 0x408000000b257810 */ /* 0x000fca0007ffe1ff */
[----:B------:R-:W-:Y:S01]  /*10d0*/  FFMA.FTZ R37, R37, R0, -1 ;  /* 0xbf80000025257423 */ /* 0x000fe20000010000 */
[----:B------:R-:W-:-:S05]  /*10e0*/  IADD3 R0, R18, -R11, RZ ;  /* 0x8000000b12007210 */ /* 0x000fca0007ffe0ff */
[----:B------:R-:W-:-:S04]  /*10f0*/  FADD R0, R0, R37 ;  /* 0x0000002500007221 */ /* 0x000fc80000000000 */
[----:B------:R-:W-:-:S04]  /*1100*/  FFMA.FTZ R33, R0, -R33, 0.10546888411045074463 ;  /* 0x3dd8001200217423 */ /* 0x000fc80000010821 */
[----:B------:R-:W-:-:S04]  /*1110*/  FFMA.FTZ R33, R0, R33, -0.13229703903198242188 ;  /* 0xbe0778e000217423 */ /* 0x000fc80000010021 */
[----:B------:R-:W-:-:S04]  /*1120*/  FFMA.FTZ R33, R0, R33, 0.14491446316242218018 ;  /* 0x3e14647500217423 */ /* 0x000fc80000010021 */
[----:B------:R-:W-:-:S04]  /*1130*/  FFMA.FTZ R33, R0, R33, -0.16641564667224884033 ;  /* 0xbe2a68dd00217423 */ /* 0x000fc80000010021 */
[----:B------:R-:W-:-:S04]  /*1140*/  FFMA.FTZ R33, R0, R33, 0.19988867640495300293 ;  /* 0x3e4caf9e00217423 */ /* 0x000fc80000010021 */
[----:B------:R-:W-:Y:S01]  /*1150*/  FFMA.FTZ R33, R0, R33, -0.25000196695327758789 ;  /* 0xbe80004200217423 */ /* 0x000fe20000010021 */
[----:B------:R-:W-:-:S03]  /*1160*/  ISETP.GE.U32.AND P0, PT, R25, 0x7f800000, PT ;  /* 0x7f8000001900780c */ /* 0x000fc60003f06070 */
[----:B------:R-:W-:Y:S01]  /*1170*/  FFMA.FTZ R33, R0, R33, 0.33333510160446166992 ;  /* 0x3eaaaae600217423 */ /* 0x000fe20000010021 */
[----:B------:R-:W-:-:S03]  /*1180*/  I2FP.F32.S32 R31, R31 ;  /* 0x0000001f001f7245 */ /* 0x000fc60000201400 */
[C---:B------:R-:W-:Y:S01]  /*1190*/  FFMA.FTZ R33, R0.reuse, R33, -0.5 ;  /* 0xbf00000000217423 */ /* 0x040fe20000010021 */
[----:B------:R-:W-:Y:S02]  /*11a0*/  I2FP.F32.S32 R34, R34 ;  /* 0x0000002200227245 */ /* 0x000fe40000201400 */
[----:B------:R-:W-:Y:S01]  /*11b0*/  I2FP.F32.S32 R30, R30 ;  /* 0x0000001e001e7245 */ /* 0x000fe20000201400 */
[----:B------:R-:W-:Y:S01]  /*11c0*/  FMUL R33, R0, R33 ;  /* 0x0000002100217220 */ /* 0x000fe20000400000 */
[----:B------:R-:W-:Y:S01]  /*11d0*/  I2FP.F32.S32 R10, R10 ;  /* 0x0000000a000a7245 */ /* 0x000fe20000201400 */
[----:B------:R-:W-:Y:S01]  /*11e0*/  FMUL R31, R31, 1.1920928955078125e-07 ;  /* 0x340000001f1f7820 */ /* 0x000fe20000400000 */
[----:B------:R-:W-:Y:S01]  /*11f0*/  FMUL R34, R34, 1.1920928955078125e-07 ;  /* 0x3400000022227820 */ /* 0x000fe20000400000 */
[----:B------:R-:W-:Y:S01]  /*1200*/  FFMA.FTZ R0, R0, R33, R0 ;  /* 0x0000002100007223 */ /* 0x000fe20000010000 */
[----:B------:R-:W-:Y:S01]  /*1210*/  FMUL R30, R30, 1.1920928955078125e-07 ;  /* 0x340000001e1e7820 */ /* 0x000fe20000400000 */
[----:B------:R-:W-:Y:S01]  /*1220*/  FMUL R33, R10, 1.1920928955078125e-07 ;  /* 0x340000000a217820 */ /* 0x000fe20000400000 */
[----:B------:R-:W-:Y:S01]  /*1230*/  BSSY B0, `(.L_x_0) ;  /* 0x000000c000007945 */ /* 0x000fe20003800000 */
[----:B------:R-:W-:Y:S01]  /*1240*/  FFMA.FTZ R31, R31, 0.69314718246459960938, R32 ;  /* 0x3f3172181f1f7823 */ /* 0x000fe20000010020 */
[----:B------:R-:W-:Y:S01]  /*1250*/  FFMA.FTZ R32, R34, 0.69314718246459960938, R35 ;  /* 0x3f31721822207823 */ /* 0x000fe20000010023 */
[----:B------:R-:W-:Y:S01]  /*1260*/  ISETP.GE.U32.AND P2, PT, R24, 0x7f800000, PT ;  /* 0x7f8000001800780c */ /* 0x000fe20003f46070 */
[----:B------:R-:W-:Y:S01]  /*1270*/  FFMA.FTZ R29, R30, 0.69314718246459960938, R29 ;  /* 0x3f3172181e1d7823 */ /* 0x000fe2000001001d */
[----:B------:R-:W-:Y:S01]  /*1280*/  FFMA.FTZ R33, R33, 0.69314718246459960938, R28 ;  /* 0x3f31721821217823 */ /* 0x000fe2000001001c */
[----:B------:R-:W-:Y:S10]  /*1290*/  @!P0 BRA `(.L_x_1) ;  /* 0x0000000000148947 */ /* 0x000ff40003800000 */
[C---:B------:R-:W-:Y:S02]  /*12a0*/  ISETP.GE.AND P0, PT, R25.reuse, -0x407fffff, PT ;  /* 0xbf8000011900780c */ /* 0x040fe40003f06270 */
[----:B------:R-:W-:-:S11]  /*12b0*/  FSETP.NEU.AND P1, PT, R25, RZ, PT ;  /* 0x000000ff1900720b */ /* 0x000fd60003f2d000 */
[----:B------:R-:W-:-:S05]  /*12c0*/  @P0 MOV R10, 0x7f800000 ;  /* 0x7f800000000a0802 */ /* 0x000fca0000000f00 */
[----:B------:R-:W-:-:S05]  /*12d0*/  @P0 FFMA.FTZ R33, R25, R10, +INF ;  /* 0x7f80000019210423 */ /* 0x000fca000001000a */
[----:B------:R-:W-:-:S07]  /*12e0*/  FSEL R33, R33, -RZ, P1 ;  /* 0x800000ff21217208 */ /* 0x000fce0000800000 */
.L_x_1:
[----:B------:R-:W-:Y:S05]  /*12f0*/  BSYNC B0 ;  /* 0x0000000000007941 */ /* 0x000fea0003800000 */
.L_x_0:
[----:B------:R-:W-:Y:S04]  /*1300*/  BSSY B0, `(.L_x_2) ;  /* 0x0000007000007945 */ /* 0x000fe80003800000 */
[----:B------:R-:W-:Y:S05]  /*1310*/  @!P2 BRA `(.L_x_3) ;  /* 0x000000000014a947 */ /* 0x000fea0003800000 */
[C---:B------:R-:W-:Y:S02]  /*1320*/  ISETP.GE.AND P0, PT, R24.reuse, -0x407fffff, PT ;  /* 0xbf8000011800780c */ /* 0x040fe40003f06270 */
[----:B------:R-:W-:-:S11]  /*1330*/  FSETP.NEU.AND P1, PT, R24, RZ, PT ;  /* 0x000000ff1800720b */ /* 0x000fd60003f2d000 */
[----:B------:R-:W-:-:S05]  /*1340*/  @P0 MOV R25, 0x7f800000 ;  /* 0x7f80000000190802 */ /* 0x000fca0000000f00 */
[----:B------:R-:W-:-:S05]  /*1350*/  @P0 FFMA.FTZ R31, R24, R25, +INF ;  /* 0x7f800000181f0423 */ /* 0x000fca0000010019 */
[----:B------:R-:W-:-:S07]  /*1360*/  FSEL R31, R31, -RZ, P1 ;  /* 0x800000ff1f1f7208 */ /* 0x000fce0000800000 */
.L_x_3:
[----:B------:R-:W-:Y:S05]  /*1370*/  BSYNC B0 ;  /* 0x0000000000007941 */ /* 0x000fea0003800000 */
.L_x_2:
[----:B------:R-:W-:Y:S01]  /*1380*/  ISETP.GE.U32.AND P6, PT, R8, 0x7f800000, PT ;  /* 0x7f8000000800780c */ /* 0x000fe20003fc6070 */
[----:B------:R-:W-:Y:S01]  /*1390*/  BSSY B0, `(.L_x_4) ;  /* 0x0000019000007945 */ /* 0x000fe20003800000 */
[----:B------:R-:W-:Y:S02]  /*13a0*/  I2FP.F32.S32 R21, R21 ;  /* 0x0000001500157245 */ /* 0x000fe40000201400 */
[----:B------:R-:W-:Y:S02]  /*13b0*/  I2FP.F32.S32 R19, R19 ;  /* 0x0000001300137245 */ /* 0x000fe40000201400 */
[----:B------:R-:W-:Y:S01]  /*13c0*/  I2FP.F32.S32 R11, R11 ;  /* 0x0000000b000b7245 */ /* 0x000fe20000201400 */
[----:B------:R-:W-:Y:S01]  /*13d0*/  FMUL R24, R21, 1.1920928955078125e-07 ;  /* 0x3400000015187820 */ /* 0x000fe20000400000 */
[----:B------:R-:W-:Y:S01]  /*13e0*/  I2FP.F32.S32 R27, R27 ;  /* 0x0000001b001b7245 */ /* 0x000fe20000201400 */
[----:B------:R-:W-:Y:S01]  /*13f0*/  FMUL R19, R19, 1.1920928955078125e-07 ;  /* 0x3400000013137820 */ /* 0x000fe20000400000 */
[----:B------:R-:W-:Y:S01]  /*1400*/  FSETP.GT.AND P0, PT, R4, 20, PT ;  /* 0x41a000000400780b */ /* 0x000fe20003f04000 */
[----:B------:R-:W-:Y:S01]  /*1410*/  FMUL R21, R11, 1.1920928955078125e-07 ;  /* 0x340000000b157820 */ /* 0x000fe20000400000 */
[----:B------:R-:W-:Y:S01]  /*1420*/  ISETP.GE.U32.AND P1, PT, R9, 0x7f800000, PT ;  /* 0x7f8000000900780c */ /* 0x000fe20003f26070 */
[----:B------:R-:W-:Y:S01]  /*1430*/  FMUL R27, R27, 1.1920928955078125e-07 ;  /* 0x340000001b1b7820 */ /* 0x000fe20000400000 */
[----:B------:R-:W-:Y:S01]  /*1440*/  ISETP.GE.U32.AND P2, PT, R23, 0x7f800000, PT ;  /* 0x7f8000001700780c */ /* 0x000fe20003f46070 */
[----:B------:R-:W-:Y:S01]  /*1450*/  FFMA.FTZ R24, R24, 0.69314718246459960938, R17 ;  /* 0x3f31721818187823 */ /* 0x000fe20000010011 */
[----:B------:R-:W-:Y:S01]  /*1460*/  ISETP.GE.U32.AND P3, PT, R26, 0x7f800000, PT ;  /* 0x7f8000001a00780c */ /* 0x000fe20003f66070 */
[----:B------:R-:W-:Y:S01]  /*1470*/  FFMA.FTZ R11, R19, 0.69314718246459960938, R16 ;  /* 0x3f317218130b7823 */ /* 0x000fe20000010010 */
[----:B------:R-:W-:Y:S01]  /*1480*/  ISETP.GE.U32.AND P4, PT, R20, 0x7f800000, PT ;  /* 0x7f8000001400780c */ /* 0x000fe20003f86070 */
[----:B------:R-:W-:Y:S01]  /*1490*/  FFMA.FTZ R10, R21, 0.69314718246459960938, R0 ;  /* 0x3f317218150a7823 */ /* 0x000fe20000010000 */
[----:B------:R-:W-:Y:S01]  /*14a0*/  ISETP.GE.U32.AND P5, PT, R18, 0x7f800000, PT ;  /* 0x7f8000001200780c */ /* 0x000fe20003fa6070 */
[----:B------:R-:W-:Y:S01]  /*14b0*/  FFMA.FTZ R22, R27, 0.69314718246459960938, R22 ;  /* 0x3f3172181b167823 */ /* 0x000fe20000010016 */
[----:B------:R-:W-:Y:S11]  /*14c0*/  @!P6 BRA `(.L_x_5) ;  /* 0x000000000014e947 */ /* 0x000ff60003800000 */
[----:B------:R-:W-:-:S13]  /*14d0*/  ISETP.GE.AND P6, PT, R8, -0x407fffff, PT ;  /* 0xbf8000010800780c */ /* 0x000fda0003fc6270 */
[----:B------:R-:W-:-:S05]  /*14e0*/  @P6 MOV R17, 0x7f800000 ;  /* 0x7f80000000116802 */ /* 0x000fca0000000f00 */
[C---:B------:R-:W-:Y:S01]  /*14f0*/  @P6 FFMA.FTZ R22, R8.reuse, R17, +INF ;  /* 0x7f80000008166423 */ /* 0x040fe20000010011 */
[----:B------:R-:W-:-:S04]  /*1500*/  FSETP.NEU.AND P6, PT, R8, RZ, PT ;  /* 0x000000ff0800720b */ /* 0x000fc80003fcd000 */
[----:B------:R-:W-:-:S09]  /*1510*/  FSEL R22, R22, -RZ, P6 ;  /* 0x800000ff16167208 */ /* 0x000fd20003000000 */
.L_x_5:
[----:B------:R-:W-:Y:S05]  /*1520*/  BSYNC B0 ;  /* 0x0000000000007941 */ /* 0x000fea0003800000 */
.L_x_4:
[----:B------:R-:W-:Y:S04]  /*1530*/  BSSY B0, `(.L_x_6) ;  /* 0x0000007000007945 */ /* 0x000fe80003800000 */
[----:B------:R-:W-:Y:S05]  /*1540*/  @!P1 BRA `(.L_x_7) ;  /* 0x0000000000149947 */ /* 0x000fea0003800000 */
[C---:B------:R-:W-:Y:S02]  /*1550*/  ISETP.GE.AND P1, PT, R9.reuse, -0x407fffff, PT ;  /* 0xbf8000010900780c */ /* 0x040fe40003f26270 */
[----:B------:R-:W-:-:S11]  /*1560*/  FSETP.NEU.AND P6, PT, R9, RZ, PT ;  /* 0x000000ff0900720b */ /* 0x000fd60003fcd000 */
[----:B------:R-:W-:-:S05]  /*1570*/  @P1 MOV R0, 0x7f800000 ;  /* 0x7f80000000001802 */ /* 0x000fca0000000f00 */
[----:B------:R-:W-:-:S05]  /*1580*/  @P1 FFMA.FTZ R32, R9, R0, +INF ;  /* 0x7f80000009201423 */ /* 0x000fca0000010000 */
[----:B------:R-:W-:-:S07]  /*1590*/  FSEL R32, R32, -RZ, P6 ;  /* 0x800000ff20207208 */ /* 0x000fce0003000000 */
.L_x_7:
[----:B------:R-:W-:Y:S05]  /*15a0*/  BSYNC B0 ;  /* 0x0000000000007941 */ /* 0x000fea0003800000 */
.L_x_6:
[----:B------:R-:W-:Y:S04]  /*15b0*/  BSSY B0, `(.L_x_8) ;  /* 0x0000007000007945 */ /* 0x000fe80003800000 */
[----:B------:R-:W-:Y:S05]  /*15c0*/  @!P2 BRA `(.L_x_9) ;  /* 0x000000000014a947 */ /* 0x000fea0003800000 */
[C---:B------:R-:W-:Y:S02]  /*15d0*/  ISETP.GE.AND P1, PT, R23.reuse, -0x407fffff, PT ;  /* 0xbf8000011700780c */ /* 0x040fe40003f26270 */
[----:B------:R-:W-:-:S11]  /*15e0*/  FSETP.NEU.AND P2, PT, R23, RZ, PT ;  /* 0x000000ff1700720b */ /* 0x000fd60003f4d000 */
[----:B------:R-:W-:-:S05]  /*15f0*/  @P1 MOV R0, 0x7f800000 ;  /* 0x7f80000000001802 */ /* 0x000fca0000000f00 */
[----:B------:R-:W-:-:S05]  /*1600*/  @P1 FFMA.FTZ R29, R23, R0, +INF ;  /* 0x7f800000171d1423 */ /* 0x000fca0000010000 */
[----:B------:R-:W-:-:S07]  /*1610*/  FSEL R29, R29, -RZ, P2 ;  /* 0x800000ff1d1d7208 */ /* 0x000fce0001000000 */
.L_x_9:
[----:B------:R-:W-:Y:S05]  /*1620*/  BSYNC B0 ;  /* 0x0000000000007941 */ /* 0x000fea0003800000 */
.L_x_8:
[----:B------:R-:W-:Y:S04]  /*1630*/  BSSY B0, `(.L_x_10) ;  /* 0x0000007000007945 */ /* 0x000fe80003800000 */
[----:B------:R-:W-:Y:S05]  /*1640*/  @!P3 BRA `(.L_x_11) ;  /* 0x000000000014b947 */ /* 0x000fea0003800000 */
[C---:B------:R-:W-:Y:S02]  /*1650*/  ISETP.GE.AND P1, PT, R26.reuse, -0x407fffff, PT ;  /* 0xbf8000011a00780c */ /* 0x040fe40003f26270 */
[----:B------:R-:W-:-:S11]  /*1660*/  FSETP.NEU.AND P2, PT, R26, RZ, PT ;  /* 0x000000ff1a00720b */ /* 0x000fd60003f4d000 */
[----:B------:R-:W-:-:S05]  /*1670*/  @P1 MOV R9, 0x7f800000 ;  /* 0x7f80000000091802 */ /* 0x000fca0000000f00 */
[----:B------:R-:W-:-:S05]  /*1680*/  @P1 FFMA.FTZ R24, R26, R9, +INF ;  /* 0x7f8000001a181423 */ /* 0x000fca0000010009 */
[----:B------:R-:W-:-:S07]  /*1690*/  FSEL R24, R24, -RZ, P2 ;  /* 0x800000ff18187208 */ /* 0x000fce0001000000 */
.L_x_11:
[----:B------:R-:W-:Y:S05]  /*16a0*/  BSYNC B0 ;  /* 0x0000000000007941 */ /* 0x000fea0003800000 */
.L_x_10:
[----:B------:R-:W-:Y:S04]  /*16b0*/  BSSY B0, `(.L_x_12) ;  /* 0x0000007000007945 */ /* 0x000fe80003800000 */
[----:B------:R-:W-:Y:S05]  /*16c0*/  @!P4 BRA `(.L_x_13) ;  /* 0x000000000014c947 */ /* 0x000fea0003800000 */
[C---:B------:R-:W-:Y:S02]  /*16d0*/  ISETP.GE.AND P1, PT, R20.reuse, -0x407fffff, PT ;  /* 0xbf8000011400780c */ /* 0x040fe40003f26270 */
[----:B------:R-:W-:-:S11]  /*16e0*/  FSETP.NEU.AND P2, PT, R20, RZ, PT ;  /* 0x000000ff1400720b */ /* 0x000fd60003f4d000 */
[----:B------:R-:W-:-:S05]  /*16f0*/  @P1 MOV R9, 0x7f800000 ;  /* 0x7f80000000091802 */ /* 0x000fca0000000f00 */
[----:B------:R-:W-:-:S05]  /*1700*/  @P1 FFMA.FTZ R11, R20, R9, +INF ;  /* 0x7f800000140b1423 */ /* 0x000fca0000010009 */
[----:B------:R-:W-:-:S07]  /*1710*/  FSEL R11, R11, -RZ, P2 ;  /* 0x800000ff0b0b7208 */ /* 0x000fce0001000000 */
.L_x_13:
[----:B------:R-:W-:Y:S05]  /*1720*/  BSYNC B0 ;  /* 0x0000000000007941 */ /* 0x000fea0003800000 */
.L_x_12:
[----:B------:R-:W-:Y:S04]  /*1730*/  BSSY B0, `(.L_x_14) ;  /* 0x0000007000007945 */ /* 0x000fe80003800000 */
[----:B------:R-:W-:Y:S05]  /*1740*/  @!P5 BRA `(.L_x_15) ;  /* 0x000000000014d947 */ /* 0x000fea0003800000 */
[C---:B------:R-:W-:Y:S02]  /*1750*/  ISETP.GE.AND P1, PT, R18.reuse, -0x407fffff, PT ;  /* 0xbf8000011200780c */ /* 0x040fe40003f26270 */
[----:B------:R-:W-:-:S11]  /*1760*/  FSETP.NEU.AND P2, PT, R18, RZ, PT ;  /* 0x000000ff1200720b */ /* 0x000fd60003f4d000 */
[----:B------:R-:W-:-:S05]  /*1770*/  @P1 MOV R9, 0x7f800000 ;  /* 0x7f80000000091802 */ /* 0x000fca0000000f00 */
[----:B------:R-:W-:-:S05]  /*1780*/  @P1 FFMA.FTZ R10, R18, R9, +INF ;  /* 0x7f800000120a1423 */ /* 0x000fca0000010009 */
[----:B------:R-:W-:-:S07]  /*1790*/  FSEL R10, R10, -RZ, P2 ;  /* 0x800000ff0a0a7208 */ /* 0x000fce0001000000 */
.L_x_15:
[----:B------:R-:W-:Y:S05]  /*17a0*/  BSYNC B0 ;  /* 0x0000000000007941 */ /* 0x000fea0003800000 */
.L_x_14:
[----:B------:R-:W-:Y:S01]  /*17b0*/  FSEL R33, R4, R33, P0 ;  /* 0x0000002104217208 */ /* 0x000fe20000000000 */
[----:B------:R-:W-:Y:S01]  /*17c0*/  BSSY B0, `(.L_x_16) ;  /* 0x0000018000007945 */ /* 0x000fe20003800000 */
[C---:B------:R-:W-:Y:S02]  /*17d0*/  FSETP.GT.AND P0, PT, R6.reuse, 20, PT ;  /* 0x41a000000600780b */ /* 0x040fe40003f04000 */
[----:B------:R-:W-:Y:S01]  /*17e0*/  FSETP.GT.AND P2, PT, R5, 20, PT ;  /* 0x41a000000500780b */ /* 0x000fe20003f44000 */
[----:B------:R-:W-:Y:S01]  /*17f0*/  FADD.FTZ R16, |R33|, -RZ ;  /* 0x800000ff21107221 */ /* 0x000fe20000010200 */
[----:B------:R-:W-:-:S04]  /*1800*/  FSEL R31, R6, R31, P0 ;  /* 0x0000001f061f7208 */ /* 0x000fc80000000000 */
[----:B------:R-:W-:-:S13]  /*1810*/  FSETP.GE.AND P1, PT, R16, 0.60000002384185791016, PT ;  /* 0x3f19999a1000780b */ /* 0x000fda0003f26000 */
[----:B------:R-:W-:Y:S05]  /*1820*/  @!P1 BRA `(.L_x_17) ;  /* 0x0000000000289947 */ /* 0x000fea0003800000 */
[C---:B------:R-:W-:Y:S01]  /*1830*/  FMUL R0, R16.reuse, 2.8853900432586669922 ;  /* 0x4038aa3b10007820 */ /* 0x040fe20000400000 */
[----:B------:R-:W-:Y:S01]  /*1840*/  HFMA2.MMA R9, -RZ, RZ, 1.875, 0 ;  /* 0x3f800000ff097435 */ /* 0x000fe200000001ff */
[----:B------:R-:W-:-:S04]  /*1850*/  FSETP.GE.AND P0, PT, R16, 9.010913848876953125, PT ;  /* 0x41102cb41000780b */ /* 0x000fc80003f06000 */
[----:B------:R-:W0:Y:S02]  /*1860*/  MUFU.EX2 R0, R0 ;  /* 0x0000000000007308 */ /* 0x000e240000000800 */
[----:B0-----:R-:W-:-:S06]  /*1870*/  FADD R8, R0, 1 ;  /* 0x3f80000000087421 */ /* 0x001fcc0000000000 */
[----:B------:R-:W0:Y:S02]  /*1880*/  MUFU.RCP R8, R8 ;  /* 0x0000000800087308 */ /* 0x000e240000001000 */
[----:B0-----:R-:W-:-:S05]  /*1890*/  FFMA.FTZ R9, R8, -2, R9 ;  /* 0xc000000008097823 */ /* 0x001fca0000010009 */
[----:B------:R-:W-:-:S04]  /*18a0*/  FSEL R9, R9, 1, !P0 ;  /* 0x3f80000009097808 */ /* 0x000fc80004000000 */
[----:B------:R-:W-:Y:S01]  /*18b0*/  LOP3.LUT R9, R9, 0x80000000, R33, 0xf8, !PT ;  /* 0x8000000009097812 */ /* 0x000fe200078ef821 */
[----:B------:R-:W-:Y:S06]  /*18c0*/  BRA `(.L_x_18) ;  /* 0x00000000001c7947 */ /* 0x000fec0003800000 */
.L_x_17:
[----:B------:R-:W-:Y:S01]  /*18d0*/  MOV R0, 0x3c80f082 ;  /* 0x3c80f08200007802 */ /* 0x000fe20000000f00 */
[----:B------:R-:W-:-:S04]  /*18e0*/  FMUL R9, R33, R33 ;  /* 0x0000002121097220 */ /* 0x000fc80000400000 */
[----:B------:R-:W-:-:S04]  /*18f0*/  FFMA.FTZ R0, R9, R0, -0.052303962409496307373 ;  /* 0xbd563cae09007423 */ /* 0x000fc80000010000 */
[----:B------:R-:W-:-:S04]  /*1900*/  FFMA.FTZ R0, R9, R0, 0.1331529766321182251 ;  /* 0x3e08594109007423 */ /* 0x000fc80000010000 */
[----:B------:R-:W-:-:S04]  /*1910*/  FFMA.FTZ R0, R9, R0, -0.33332768082618713379 ;  /* 0xbeaaa9ed09007423 */ /* 0x000fc80000010000 */
[----:B------:R-:W-:-:S04]  /*1920*/  FFMA.FTZ R0, R9, R0, RZ ;  /* 0x0000000009007223 */ /* 0x000fc800000100ff */
[----:B------:R-:W-:-:S07]  /*1930*/  FFMA.FTZ R9, R33, R0, R33 ;  /* 0x0000000021097223 */ /* 0x000fce0000010021 */
.L_x_18:
[----:B------:R-:W-:Y:S05]  /*1940*/  BSYNC B0 ;  /* 0x0000000000007941 */ /* 0x000fea0003800000 */
.L_x_16:
[----:B------:R-:W-:Y:S01]  /*1950*/  FADD.FTZ R18, |R31|, -RZ ;  /* 0x800000ff1f127221 */ /* 0x000fe20000010200 */
[----:B------:R-:W-:Y:S01]  /*1960*/  BSSY B0, `(.L_x_19) ;  /* 0x0000016000007945 */ /* 0x000fe20003800000 */
[----:B------:R-:W-:Y:S02]  /*1970*/  FSETP.GT.AND P1, PT, R7, 20, PT ;  /* 0x41a000000700780b */ /* 0x000fe40003f24000 */
[----:B------:R-:W-:Y:S02]  /*1980*/  FSEL R8, R5, R22, P2 ;  /* 0x0000001605087208 */ /* 0x000fe40001000000 */
        /* <DEDUP_REMOVED lines=12> */
.L_x_20:
[----:B------:R-:W-:Y:S01]  /*1a50*/  MOV R0, 0x3c80f082 ;  /* 0x3c80f08200007802 */ /* 0x000fe20000000f00 */
[----:B------:R-:W-:-:S04]  /*1a60*/  FMUL R17, R31, R31 ;  /* 0x0000001f1f117220 */ /* 0x000fc80000400000 */
[----:B------:R-:W-:-:S04]  /*1a70*/  FFMA.FTZ R0, R17, R0, -0.052303962409496307373 ;  /* 0xbd563cae11007423 */ /* 0x000fc80000010000 */
[----:B------:R-:W-:-:S04]  /*1a80*/  FFMA.FTZ R0, R17, R0, 0.1331529766321182251 ;  /* 0x3e08594111007423 */ /* 0x000fc80000010000 */
[----:B------:R-:W-:-:S04]  /*1a90*/  FFMA.FTZ R0, R17, R0, -0.33332768082618713379 ;  /* 0xbeaaa9ed11007423 */ /* 0x000fc80000010000 */
[----:B------:R-:W-:-:S04]  /*1aa0*/  FFMA.FTZ R0, R17, R0, RZ ;  /* 0x0000000011007223 */ /* 0x000fc800000100ff */
[----:B------:R-:W-:-:S07]  /*1ab0*/  FFMA.FTZ R31, R31, R0, R31 ;  /* 0x000000001f1f7223 */ /* 0x000fce000001001f */
.L_x_21:
[----:B------:R-:W-:Y:S05]  /*1ac0*/  BSYNC B0 ;  /* 0x0000000000007941 */ /* 0x000fea0003800000 */
.L_x_19:
        /* <DEDUP_REMOVED lines=16> */
.L_x_23:
[----:B------:R-:W-:Y:S01]  /*1bd0*/  MOV R0, 0x3c80f082 ;  /* 0x3c80f08200007802 */ /* 0x000fe20000000f00 */
[----:B------:R-:W-:-:S04]  /*1be0*/  FMUL R17, R8, R8 ;  /* 0x0000000808117220 */ /* 0x000fc80000400000 */
[----:B------:R-:W-:-:S04]  /*1bf0*/  FFMA.FTZ R0, R17, R0, -0.052303962409496307373 ;  /* 0xbd563cae11007423 */ /* 0x000fc80000010000 */
[----:B------:R-:W-:-:S04]  /*1c00*/  FFMA.FTZ R0, R17, R0, 0.1331529766321182251 ;  /* 0x3e08594111007423 */ /* 0x000fc80000010000 */
[----:B------:R-:W-:-:S04]  /*1c10*/  FFMA.FTZ R0, R17, R0, -0.33332768082618713379 ;  /* 0xbeaaa9ed11007423 */ /* 0x000fc80000010000 */
[----:B------:R-:W-:-:S04]  /*1c20*/  FFMA.FTZ R17, R17, R0, RZ ;  /* 0x0000000011117223 */ /* 0x000fc800000100ff */
[----:B------:R-:W-:-:S07]  /*1c30*/  FFMA.FTZ R8, R8, R17, R8 ;  /* 0x0000001108087223 */ /* 0x000fce0000010008 */
.L_x_24:
[----:B------:R-:W-:Y:S05]  /*1c40*/  BSYNC B0 ;  /* 0x0000000000007941 */ /* 0x000fea0003800000 */
.L_x_22:
        /* <DEDUP_REMOVED lines=16> */
.L_x_26:
[----:B------:R-:W-:Y:S01]  /*1d50*/  MOV R0, 0x3c80f082 ;  /* 0x3c80f08200007802 */ /* 0x000fe20000000f00 */
[----:B------:R-:W-:-:S04]  /*1d60*/  FMUL R17, R32, R32 ;  /* 0x0000002020117220 */ /* 0x000fc80000400000 */
[----:B------:R-:W-:-:S04]  /*1d70*/  FFMA.FTZ R0, R17, R0, -0.052303962409496307373 ;  /* 0xbd563cae11007423 */ /* 0x000fc80000010000 */
[----:B------:R-:W-:-:S04]  /*1d80*/  FFMA.FTZ R0, R17, R0, 0.1331529766321182251 ;  /* 0x3e08594111007423 */ /* 0x000fc80000010000 */
[----:B------:R-:W-:-:S04]  /*1d90*/  FFMA.FTZ R0, R17, R0, -0.33332768082618713379 ;  /* 0xbeaaa9ed11007423 */ /* 0x000fc80000010000 */
[----:B------:R-:W-:-:S04]  /*1da0*/  FFMA.FTZ R17, R17, R0, RZ ;  /* 0x0000000011117223 */ /* 0x000fc800000100ff */
[----:B------:R-:W-:-:S07]  /*1db0*/  FFMA.FTZ R32, R32, R17, R32 ;  /* 0x0000001120207223 */ /* 0x000fce0000010020 */
.L_x_27:
[----:B------:R-:W-:Y:S05]  /*1dc0*/  BSYNC B0 ;  /* 0x0000000000007941 */ /* 0x000fea0003800000 */
.L_x_25:
        /* <DEDUP_REMOVED lines=16> */
.L_x_29:
[----:B------:R-:W-:Y:S01]  /*1ed0*/  MOV R0, 0x3c80f082 ;  /* 0x3c80f08200007802 */ /* 0x000fe20000000f00 */
[----:B------:R-:W-:-:S04]  /*1ee0*/  FMUL R17, R29, R29 ;  /* 0x0000001d1d117220 */ /* 0x000fc80000400000 */
[----:B------:R-:W-:-:S04]  /*1ef0*/  FFMA.FTZ R0, R17, R0, -0.052303962409496307373 ;  /* 0xbd563cae11007423 */ /* 0x000fc80000010000 */
[----:B------:R-:W-:-:S04]  /*1f00*/  FFMA.FTZ R0, R17, R0, 0.1331529766321182251 ;  /* 0x3e08594111007423 */ /* 0x000fc80000010000 */
[----:B------:R-:W-:-:S04]  /*1f10*/  FFMA.FTZ R0, R17, R0, -0.33332768082618713379 ;  /* 0xbeaaa9ed11007423 */ /* 0x000fc80000010000 */
[----:B------:R-:W-:-:S04]  /*1f20*/  FFMA.FTZ R0, R17, R0, RZ ;  /* 0x0000000011007223 */ /* 0x000fc800000100ff */
[----:B------:R-:W-:-:S07]  /*1f30*/  FFMA.FTZ R29, R29, R0, R29 ;  /* 0x000000001d1d7223 */ /* 0x000fce000001001d */
.L_x_30:
[----:B------:R-:W-:Y:S05]  /*1f40*/  BSYNC B0 ;  /* 0x0000000000007941 */ /* 0x000fea0003800000 */
.L_x_28:
        /* <DEDUP_REMOVED lines=16> */
.L_x_32:
[----:B------:R-:W-:Y:S01]  /*2050*/  MOV R0, 0x3c80f082 ;  /* 0x3c80f08200007802 */ /* 0x000fe20000000f00 */
[----:B------:R-:W-:-:S04]  /*2060*/  FMUL R17, R24, R24 ;  /* 0x0000001818117220 */ /* 0x000fc80000400000 */
[----:B------:R-:W-:-:S04]  /*2070*/  FFMA.FTZ R0, R17, R0, -0.052303962409496307373 ;  /* 0xbd563cae11007423 */ /* 0x000fc80000010000 */
[----:B------:R-:W-:-:S04]  /*2080*/  FFMA.FTZ R0, R17, R0, 0.1331529766321182251 ;  /* 0x3e08594111007423 */ /* 0x000fc80000010000 */
[----:B------:R-:W-:-:S04]  /*2090*/  FFMA.FTZ R0, R17, R0, -0.33332768082618713379 ;  /* 0xbeaaa9ed11007423 */ /* 0x000fc80000010000 */
[----:B------:R-:W-:-:S04]  /*20a0*/  FFMA.FTZ R17, R17, R0, RZ ;  /* 0x0000000011117223 */ /* 0x000fc800000100ff */
[----:B------:R-:W-:-:S07]  /*20b0*/  FFMA.FTZ R24, R24, R17, R24 ;  /* 0x0000001118187223 */ /* 0x000fce0000010018 */
.L_x_33:
[----:B------:R-:W-:Y:S05]  /*20c0*/  BSYNC B0 ;  /* 0x0000000000007941 */ /* 0x000fea0003800000 */
.L_x_31:
[----:B------:R-:W-:Y:S01]  /*20d0*/  FADD.FTZ R18, |R11|, -RZ ;  /* 0x800000ff0b127221 */ /* 0x000fe20000010200 */
[----:B------:R-:W-:Y:S01]  /*20e0*/  BSSY B0, `(.L_x_34) ;  /* 0x0000015000007945 */ /* 0x000fe20003800000 */
[----:B------:R-:W-:-:S03]  /*20f0*/  FSEL R10, R15, R10, P1 ;  /* 0x0000000a0f0a7208 */ /* 0x000fc60000800000 */
        /* <DEDUP_REMOVED lines=12> */
.L_x_35:
[----:B------:R-:W-:Y:S01]  /*21c0*/  MOV R0, 0x3c80f082 ;  /* 0x3c80f08200007802 */ /* 0x000fe20000000f00 */
[----:B------:R-:W-:-:S04]  /*21d0*/  FMUL R17, R11, R11 ;  /* 0x0000000b0b117220 */ /* 0x000fc80000400000 */
[----:B------:R-:W-:-:S04]  /*21e0*/  FFMA.FTZ R0, R17, R0, -0.052303962409496307373 ;  /* 0xbd563cae11007423 */ /* 0x000fc80000010000 */
[----:B------:R-:W-:-:S04]  /*21f0*/  FFMA.FTZ R0, R17, R0, 0.1331529766321182251 ;  /* 0x3e08594111007423 */ /* 0x000fc80000010000 */
[----:B------:R-:W-:-:S04]  /*2200*/  FFMA.FTZ R0, R17, R0, -0.33332768082618713379 ;  /* 0xbeaaa9ed11007423 */ /* 0x000fc80000010000 */
[----:B------:R-:W-:-:S04]  /*2210*/  FFMA.FTZ R0, R17, R0, RZ ;  /* 0x0000000011007223 */ /* 0x000fc800000100ff */
[----:B------:R-:W-:-:S07]  /*2220*/  FFMA.FTZ R11, R11, R0, R11 ;  /* 0x000000000b0b7223 */ /* 0x000fce000001000b */
.L_x_36:
[----:B------:R-:W-:Y:S05]  /*2230*/  BSYNC B0 ;  /* 0x0000000000007941 */ /* 0x000fea0003800000 */
.L_x_34:
[----:B------:R-:W-:Y:S01]  /*2240*/  FADD.FTZ R18, |R10|, -RZ ;  /* 0x800000ff0a127221 */ /* 0x000fe20000010200 */
[----:B------:R-:W-:Y:S04]  /*2250*/  BSSY B0, `(.L_x_37) ;  /* 0x0000014000007945 */ /* 0x000fe80003800000 */
        /* <DEDUP_REMOVED lines=12> */
.L_x_38:
[----:B------:R-:W-:Y:S01]  /*2320*/  MOV R0, 0x3c80f082 ;  /* 0x3c80f08200007802 */ /* 0x000fe20000000f00 */
[----:B------:R-:W-:-:S04]  /*2330*/  FMUL R17, R10, R10 ;  /* 0x0000000a0a117220 */ /* 0x000fc80000400000 */
[----:B------:R-:W-:-:S04]  /*2340*/  FFMA.FTZ R0, R17, R0, -0.052303962409496307373 ;  /* 0xbd563cae11007423 */ /* 0x000fc80000010000 */
[----:B------:R-:W-:-:S04]  /*2350*/  FFMA.FTZ R0, R17, R0, 0.1331529766321182251 ;  /* 0x3e08594111007423 */ /* 0x000fc80000010000 */
[----:B------:R-:W-:-:S04]  /*2360*/  FFMA.FTZ R0, R17, R0, -0.33332768082618713379 ;  /* 0xbeaaa9ed11007423 */ /* 0x000fc80000010000 */
[----:B------:R-:W-:-:S04]  /*2370*/  FFMA.FTZ R17, R17, R0, RZ ;  /* 0x0000000011117223 */ /* 0x000fc800000100ff */
[----:B------:R-:W-:-:S07]  /*2380*/  FFMA.FTZ R10, R10, R17, R10 ;  /* 0x000000110a0a7223 */ /* 0x000fce000001000a */
.L_x_39:
[----:B------:R-:W-:Y:S05]  /*2390*/  BSYNC B0 ;  /* 0x0000000000007941 */ /* 0x000fea0003800000 */
.L_x_37:
[----:B------:R-:W0:Y:S01]  /*23a0*/  S2R R0, SR_TID.X ;  /* 0x0000000000007919 */ /* 0x000e220000002100 */
[----:B------:R-:W1:Y:S01]  /*23b0*/  S2UR UR5, SR_CgaCtaId ;  /* 0x00000000000579c3 */ /* 0x000e620000008800 */
[----:B------:R-:W-:Y:S01]  /*23c0*/  UMOV UR4, 0x400 ;  /* 0x0000040000047882 */ /* 0x000fe20000000000 */
[----:B------:R-:W-:Y:S01]  /*23d0*/  FMUL R9, R4, R9 ;  /* 0x0000000904097220 */ /* 0x000fe20000400000 */
[----:B------:R-:W-:Y:S01]  /*23e0*/  FMUL R31, R6, R31 ;  /* 0x0000001f061f7220 */ /* 0x000fe20000400000 */
[----:B------:R-:W-:Y:S01]  /*23f0*/  FMUL R32, R7, R32 ;  /* 0x0000002007207220 */ /* 0x000fe20000400000 */
[----:B------:R-:W-:Y:S01]  /*2400*/  FMUL R29, R12, R29 ;  /* 0x0000001d0c1d7220 */ /* 0x000fe20000400000 */
[----:B------:R-:W-:Y:S01]  /*2410*/  FMUL R24, R13, R24 ;  /* 0x000000180d187220 */ /* 0x000fe20000400000 */
[----:B------:R-:W-:Y:S01]  /*2420*/  FMUL R14, R14, R11 ;  /* 0x0000000b0e0e7220 */ /* 0x000fe20000400000 */
[----:B------:R-:W-:Y:S01]  /*2430*/  FMUL R15, R15, R10 ;  /* 0x0000000a0f0f7220 */ /* 0x000fe20000400000 */
[----:B------:R-:W-:Y:S01]  /*2440*/  SHF.R.S32.HI R13, RZ, 0x1e, R2 ;  /* 0x0000001eff0d7819 */ /* 0x000fe20000011402 */
[----:B------:R-:W2:Y:S01]  /*2450*/  LDC.64 R10, c[0x0][0x238] ;  /* 0x00008e00ff0a7b82 */ /* 0x000ea20000000a00 */
[----:B------:R-:W-:-:S02]  /*2460*/  SHF.L.U32 R2, R2, 0x1, RZ ;  /* 0x0000000102027819 */ /* 0x000fc400000006ff */
[----:B------:R-:W-:-:S04]  /*2470*/  SGXT R13, R13, 0x1 ;  /* 0x000000010d0d781a */ /* 0x000fc80000000200 */
[----:B------:R-:W-:-:S04]  /*2480*/  LEA.HI R13, R13, R2, RZ, 0xa ;  /* 0x000000020d0d7211 */ /* 0x000fc800078f50ff */
[C---:B------:R-:W-:Y:S02]  /*2490*/  SHF.L.U32 R12, R13.reuse, 0x9, RZ ;  /* 0x000000090d0c7819 */ /* 0x040fe400000006ff */
[----:B------:R-:W-:Y:S01]  /*24a0*/  LOP3.LUT R13, R13, 0xfffffc00, RZ, 0xc0, !PT ;  /* 0xfffffc000d0d7812 */ /* 0x000fe200078ec0ff */
[----:B-1----:R-:W-:Y:S01]  /*24b0*/  UPRMT UR4, UR5, 0x654, UR4 ;  /* 0x0000065405047896 */ /* 0x002fe20008000004 */
[----:B------:R-:W-:Y:S02]  /*24c0*/  LOP3.LUT R12, R12, 0xfff80000, RZ, 0xc0, !PT ;  /* 0xfff800000c0c7812 */ /* 0x000fe400078ec0ff */
[----:B0-----:R-:W-:Y:S02]  /*24d0*/  SHF.L.U32 R16, R0, 0x3, RZ ;  /* 0x0000000300107819 */ /* 0x001fe400000006ff */
[----:B------:R-:W-:Y:S02]  /*24e0*/  LOP3.LUT R0, R3, 0x7f, R0, 0xf8, !PT ;  /* 0x0000007f03007812 */ /* 0x000fe400078ef800 */
[----:B------:R-:W-:Y:S01]  /*24f0*/  LOP3.LUT R4, R16, 0x3f8, RZ, 0xc0, !PT ;  /* 0x000003f810047812 */ /* 0x000fe200078ec0ff */
[----:B------:R-:W-:Y:S01]  /*2500*/  FMUL R16, R5, R8 ;  /* 0x0000000805107220 */ /* 0x000fe20000400000 */
[----:B------:R-:W-:-:S02]  /*2510*/  LOP3.LUT R3, R0, 0x80, RZ, 0xfc, !PT ;  /* 0x0000008000037812 */ /* 0x000fc400078efcff */
[C---:B------:R-:W-:Y:S02]  /*2520*/  LEA R17, R4.reuse, UR4, 0x3 ;  /* 0x0000000404117c11 */ /* 0x040fe4000f8e18ff */
[----:B------:R-:W-:Y:S02]  /*2530*/  IADD3 R18, R4, UR4, R4 ;  /* 0x0000000404127c10 */ /* 0x000fe4000fffe004 */
[----:B------:R-:W-:Y:S01]  /*2540*/  ISETP.GE.AND P0, PT, R0, 0x200, PT ;  /* 0x000002000000780c */ /* 0x000fe20003f06270 */
[----:B------:R-:W-:Y:S01]  /*2550*/  STS [R17], R9 ;  /* 0x0000000911007388 */ /* 0x000fe20000000800 */
[----:B------:R-:W-:-:S03]  /*2560*/  ISETP.GE.AND P1, PT, R3, 0x200, PT ;  /* 0x000002000300780c */ /* 0x000fc60003f26270 */
[----:B------:R-:W-:Y:S04]  /*2570*/  STS [R17+0x10], R31 ;  /* 0x0000101f11007388 */ /* 0x000fe80000000800 */
[----:B------:R0:W-:Y:S04]  /*2580*/  STS [R17+0x20], R16 ;  /* 0x0000201011007388 */ /* 0x0001e80000000800 */
[----:B------:R-:W-:Y:S04]  /*2590*/  STS [R17+0x30], R32 ;  /* 0x0000302011007388 */ /* 0x000fe80000000800 */
[----:B------:R-:W-:Y:S01]  /*25a0*/  STS [R17+0x4], R29 ;  /* 0x0000041d11007388 */ /* 0x000fe20000000800 */
[----:B0-----:R-:W-:-:S03]  /*25b0*/  LOP3.LUT R16, R0, 0x180, RZ, 0xfc, !PT ;  /* 0x0000018000107812 */ /* 0x001fc600078efcff */
[----:B------:R-:W-:Y:S01]  /*25c0*/  STS [R17+0x14], R24 ;  /* 0x0000141811007388 */ /* 0x000fe20000000800 */
[----:B------:R-:W-:-:S03]  /*25d0*/  ISETP.GE.AND P3, PT, R16, 0x200, PT ;  /* 0x000002001000780c */ /* 0x000fc60003f66270 */
[----:B------:R-:W-:Y:S04]  /*25e0*/  STS [R17+0x24], R14 ;  /* 0x0000240e11007388 */ /* 0x000fe80000000800 */
[----:B------:R0:W-:Y:S01]  /*25f0*/  STS [R17+0x34], R15 ;  /* 0x0000340f11007388 */ /* 0x0001e20000000800 */
[----:B------:R-:W-:Y:S01]  /*2600*/  BAR.SYNC.DEFER_BLOCKING 0x0 ;  /* 0x0000000000007b1d */ /* 0x000fe20000010000 */
[----:B0-----:R-:W-:Y:S02]  /*2610*/  IADD3 R17, R12, R2, -R13 ;  /* 0x000000020c117210 */ /* 0x001fe40007ffe80d */
[C---:B------:R-:W-:Y:S02]  /*2620*/  LOP3.LUT R2, R0.reuse, 0x100, RZ, 0xfc, !PT ;  /* 0x0000010000027812 */ /* 0x040fe400078efcff */
[----:B------:R-:W-:-:S02]  /*2630*/  LEA R13, R0, R17, 0xa ;  /* 0x00000011000d7211 */ /* 0x000fc400078e50ff */
[C---:B------:R-:W-:Y:S02]  /*2640*/  ISETP.GE.AND P2, PT, R2.reuse, 0x200, PT ;  /* 0x000002000200780c */ /* 0x040fe40003f46270 */
[-C--:B------:R-:W-:Y:S02]  /*2650*/  LEA R15, R3, R17.reuse, 0xa ;  /* 0x00000011030f7211 */ /* 0x080fe400078e50ff */
[----:B------:R-:W-:Y:S01]  /*2660*/  LEA R19, R2, R17, 0xa ;  /* 0x0000001102137211 */ /* 0x000fe200078e50ff */
[----:B--2---:R-:W-:-:S04]  /*2670*/  IMAD.WIDE R2, R13, 0x4, R10 ;  /* 0x000000040d027825 */ /* 0x004fc800078e020a */
[--C-:B------:R-:W-:Y:S01]  /*2680*/  IMAD.WIDE R12, R15, 0x4, R10.reuse ;  /* 0x000000040f0c7825 */ /* 0x100fe200078e020a */
[----:B------:R-:W0:Y:S03]  /*2690*/  LDS.64 R6, [R18] ;  /* 0x0000000012067984 */ /* 0x000e260000000a00 */
[----:B------:R-:W-:Y:S01]  /*26a0*/  IMAD.WIDE R14, R19, 0x4, R10 ;  /* 0x00000004130e7825 */ /* 0x000fe200078e020a */
[----:B------:R-:W1:Y:S04]  /*26b0*/  LDS.64 R8, [R18+0x800] ;  /* 0x0008000012087984 */ /* 0x000e680000000a00 */
[----:B------:R-:W2:Y:S04]  /*26c0*/  LDS.64 R4, [R18+0x1000] ;  /* 0x0010000012047984 */ /* 0x000ea80000000a00 */
[----:B0-----:R0:W-:Y:S04]  /*26d0*/  @!P0 STG.E.64 desc[UR6][R2.64], R6 ;  /* 0x0000000602008986 */ /* 0x0011e8000c101b06 */
[----:B-1----:R0:W-:Y:S04]  /*26e0*/  @!P1 STG.E.64 desc[UR6][R12.64], R8 ;  /* 0x000000080c009986 */ /* 0x0021e8000c101b06 */
[----:B--2---:R0:W-:Y:S01]  /*26f0*/  @!P2 STG.E.64 desc[UR6][R14.64], R4 ;  /* 0x000000040e00a986 */ /* 0x0041e2000c101b06 */
[----:B------:R-:W-:Y:S05]  /*2700*/  @P3 EXIT ;  /* 0x000000000000394d */ /* 0x000fea0003800000 */
[----:B------:R-:W0:Y:S01]  /*2710*/  LDS.64 R18, [R18+0x1800] ;  /* 0x0018000012127984 */ /* 0x000e220000000a00 */
[----:B------:R-:W-:-:S05]  /*2720*/  LEA R17, R16, R17, 0xa ;  /* 0x0000001110117211 */ /* 0x000fca00078e50ff */
[----:B------:R-:W-:-:S05]  /*2730*/  IMAD.WIDE R10, R17, 0x4, R10 ;  /* 0x00000004110a7825 */ /* 0x000fca00078e020a */
[----:B0-----:R-:W-:Y:S01]  /*2740*/  STG.E.64 desc[UR6][R10.64], R18 ;  /* 0x000000120a007986 */ /* 0x001fe2000c101b06 */
[----:B------:R-:W-:Y:S05]  /*2750*/  EXIT ;  /* 0x000000000000794d */ /* 0x000fea0003800000 */
.L_x_40:
[----:B------:R-:W-:-:S00]  /*2760*/  BRA `(.L_x_40) ;  /* 0xfffffffc00fc7947 */ /* 0x000fc0000383ffff */
[----:B------:R-:W-:-:S00]  /*2770*/  NOP ;  /* 0x0000000000007918 */ /* 0x000fc00000000000 */
        /* <DEDUP_REMOVED lines=8> */
.L_x_41:


//--------------------- .nv.global.init           --------------------------
	.section	.nv.global.init,"aw",@progbits
.nv.global.init:
	.type		_$_str,@object
	.size		_$_str,(_$_str_$_2 - _$_str)
_$_str:
        /*0000*/ 	.byte	0x5f, 0x5f, 0x43, 0x55, 0x44, 0x41, 0x5f, 0x46, 0x54, 0x5a, 0x00
	.type		_$_str_$_2,@object
	.size		_$_str_$_2,(.L_1 - _$_str_$_2)
_$_str_$_2:
        /*000b*/ 	.byte	0x5f, 0x5f, 0x43, 0x55, 0x44, 0x41, 0x5f, 0x50, 0x52, 0x45, 0x43, 0x5f, 0x53, 0x51, 0x52, 0x54
        /*001b*/ 	.byte	0x00
.L_1:


//--------------------- .nv.shared.triton_poi_fused__native_batch_norm_legit_no_training_mul_softplus_tanh_8 --------------------------
	.section	.nv.shared.triton_poi_fused__native_batch_norm_legit_no_training_mul_softplus_tanh_8,"aw",@nobits
	.sectionflags	@""
	.align	16
	.zero		1024


//--------------------- .nv.constant0.triton_poi_fused__native_batch_norm_legit_no_training_mul_softplus_tanh_8 --------------------------
	.section	.nv.constant0.triton_poi_fused__native_batch_norm_legit_no_training_mul_softplus_tanh_8,"a",@progbits
	.sectionflags	@""
	.align	4
.nv.constant0.triton_poi_fused__native_batch_norm_legit_no_training_mul_softplus_tanh_8:
	.zero		584
